	.headerflags	@"EF_CUDA_TEXMODE_UNIFIED EF_CUDA_64BIT_ADDRESS EF_CUDA_SM89 EF_CUDA_VIRTUAL_SM(EF_CUDA_SM89)"
	.elftype	@"ET_EXEC"


//--------------------- .nv.info                  --------------------------
	.section	.nv.info,"",@"SHT_CUDA_INFO"
	.align	4


	//----- nvinfo : EIATTR_REGCOUNT
	.align		4
        /*0000*/ 	.byte	0x04, 0x2f
        /*0002*/ 	.short	(.L_1 - .L_0)
	.align		4
.L_0:
        /*0004*/ 	.word	index@(_bwd_kernel)
        /*0008*/ 	.word	0x000000ff


	//----- nvinfo : EIATTR_MIN_STACK_SIZE
	.align		4
.L_1:
        /*000c*/ 	.byte	0x04, 0x12
        /*000e*/ 	.short	(.L_3 - .L_2)
	.align		4
.L_2:
        /*0010*/ 	.word	index@($_bwd_kernel$_bwd_kernel_one_col_block__i32_Pbf16_Pbf16_Pbf16_Pbf16_Pfp32_Pbf16_Pbf16_Pfp32_Pfp32_fp32_i32_i32_i32_i32_i32_i32_i32_i32_i32_i32_i32___$_4_$__$_cconstexpr_None___$_23_$__$_cconstexpr_False___$_24_$__$_cconstexpr_none___$_25_$__$_cconstexpr_False___$_26_$__$_cconstexpr_64___$_27_$__$_cconstexpr_False___$_28_$__$_cconstexpr_False___$_29_$__$_cconstexpr_True___$_30_$__$_cconstexpr_128___$_31_$__$_cconstexpr_128_)
        /*0014*/ 	.word	0x00000000


	//----- nvinfo : EIATTR_FRAME_SIZE
	.align		4
.L_3:
        /*0018*/ 	.byte	0x04, 0x11
        /*001a*/ 	.short	(.L_5 - .L_4)
	.align		4
.L_4:
        /*001c*/ 	.word	index@($_bwd_kernel$_bwd_kernel_one_col_block__i32_Pbf16_Pbf16_Pbf16_Pbf16_Pfp32_Pbf16_Pbf16_Pfp32_Pfp32_fp32_i32_i32_i32_i32_i32_i32_i32_i32_i32_i32_i32___$_4_$__$_cconstexpr_None___$_23_$__$_cconstexpr_False___$_24_$__$_cconstexpr_none___$_25_$__$_cconstexpr_False___$_26_$__$_cconstexpr_64___$_27_$__$_cconstexpr_False___$_28_$__$_cconstexpr_False___$_29_$__$_cconstexpr_True___$_30_$__$_cconstexpr_128___$_31_$__$_cconstexpr_128_)
        /*0020*/ 	.word	0x00000000


	//----- nvinfo : EIATTR_MIN_STACK_SIZE
	.align		4
.L_5:
        /*0024*/ 	.byte	0x04, 0x12
        /*0026*/ 	.short	(.L_7 - .L_6)
	.align		4
.L_6:
        /*0028*/ 	.word	index@(_bwd_kernel)
        /*002c*/ 	.word	0x000002d0


	//----- nvinfo : EIATTR_FRAME_SIZE
	.align		4
.L_7:
        /*0030*/ 	.byte	0x04, 0x11
        /*0032*/ 	.short	(.L_9 - .L_8)
	.align		4
.L_8:
        /*0034*/ 	.word	index@(_bwd_kernel)
        /*0038*/ 	.word	0x000002d0


	//----- nvinfo : EIATTR_MIN_STACK_SIZE
	.align		4
.L_9:
        /*003c*/ 	.byte	0x04, 0x12
        /*003e*/ 	.short	(.L_11 - .L_10)
	.align		4
.L_10:
        /*0040*/ 	.word	index@(_bwd_kernel)
        /*0044*/ 	.word	0x000002d0
.L_11:


//--------------------- .nv.info._bwd_kernel      --------------------------
	.section	.nv.info._bwd_kernel,"",@"SHT_CUDA_INFO"
	.sectionflags	@""
	.align	4


	//----- nvinfo : EIATTR_CUDA_API_VERSION
	.align		4
        /*0000*/ 	.byte	0x04, 0x37
        /*0002*/ 	.short	(.L_13 - .L_12)
.L_12:
        /*0004*/ 	.word	0x0000007c


	//----- nvinfo : EIATTR_PARAM_CBANK
	.align		4
.L_13:
        /*0008*/ 	.byte	0x04, 0x0a
        /*000a*/ 	.short	(.L_15 - .L_14)
	.align		4
.L_14:
        /*000c*/ 	.word	index@(.nv.constant0._bwd_kernel)
        /*0010*/ 	.short	0x0160
        /*0012*/ 	.short	0x00d0


	//----- nvinfo : EIATTR_CBANK_PARAM_SIZE
	.align		4
.L_15:
        /*0014*/ 	.byte	0x03, 0x19
        /*0016*/ 	.short	0x00d0


	//----- nvinfo : EIATTR_KPARAM_INFO
	.align		4
        /*0018*/ 	.byte	0x04, 0x17
        /*001a*/ 	.short	(.L_17 - .L_16)
.L_16:
        /*001c*/ 	.word	0x00000000
        /*0020*/ 	.short	0x0029
        /*0022*/ 	.short	0x00c8
        /*0024*/ 	.byte	0x00, 0xf4, 0x21, 0x00


	//----- nvinfo : EIATTR_KPARAM_INFO
	.align		4
.L_17:
        /*0028*/ 	.byte	0x04, 0x17
        /*002a*/ 	.short	(.L_19 - .L_18)
.L_18:
        /*002c*/ 	.word	0x00000000
        /*0030*/ 	.short	0x0028
        /*0032*/ 	.short	0x00c4
        /*0034*/ 	.byte	0x00, 0xf0, 0x11, 0x00


	//----- nvinfo : EIATTR_KPARAM_INFO
	.align		4
.L_19:
        /*0038*/ 	.byte	0x04, 0x17
        /*003a*/ 	.short	(.L_21 - .L_20)
.L_20:
        /*003c*/ 	.word	0x00000000
        /*0040*/ 	.short	0x0027
        /*0042*/ 	.short	0x00c0
        /*0044*/ 	.byte	0x00, 0xf0, 0x11, 0x00


	//----- nvinfo : EIATTR_KPARAM_INFO
	.align		4
.L_21:
        /*0048*/ 	.byte	0x04, 0x17
        /*004a*/ 	.short	(.L_23 - .L_22)
.L_22:
        /*004c*/ 	.word	0x00000000
        /*0050*/ 	.short	0x0026
        /*0052*/ 	.short	0x00bc
        /*0054*/ 	.byte	0x00, 0xf0, 0x11, 0x00


	//----- nvinfo : EIATTR_KPARAM_INFO
	.align		4
.L_23:
        /*0058*/ 	.byte	0x04, 0x17
        /*005a*/ 	.short	(.L_25 - .L_24)
.L_24:
        /*005c*/ 	.word	0x00000000
        /*0060*/ 	.short	0x0025
        /*0062*/ 	.short	0x00b8
        /*0064*/ 	.byte	0x00, 0xf0, 0x11, 0x00


	//----- nvinfo : EIATTR_KPARAM_INFO
	.align		4
.L_25:
        /*0068*/ 	.byte	0x04, 0x17
        /*006a*/ 	.short	(.L_27 - .L_26)
.L_26:
        /*006c*/ 	.word	0x00000000
        /*0070*/ 	.short	0x0024
        /*0072*/ 	.short	0x00b4
        /*0074*/ 	.byte	0x00, 0xf0, 0x11, 0x00


	//----- nvinfo : EIATTR_KPARAM_INFO
	.align		4
.L_27:
        /*0078*/ 	.byte	0x04, 0x17
        /*007a*/ 	.short	(.L_29 - .L_28)
.L_28:
        /*007c*/ 	.word	0x00000000
        /*0080*/ 	.short	0x0023
        /*0082*/ 	.short	0x00b0
        /*0084*/ 	.byte	0x00, 0xf0, 0x11, 0x00


	//----- nvinfo : EIATTR_KPARAM_INFO
	.align		4
.L_29:
        /*0088*/ 	.byte	0x04, 0x17
        /*008a*/ 	.short	(.L_31 - .L_30)
.L_30:
        /*008c*/ 	.word	0x00000000
        /*0090*/ 	.short	0x0022
        /*0092*/ 	.short	0x00ac
        /*0094*/ 	.byte	0x00, 0xf0, 0x11, 0x00


	//----- nvinfo : EIATTR_KPARAM_INFO
	.align		4
.L_31:
        /*0098*/ 	.byte	0x04, 0x17
        /*009a*/ 	.short	(.L_33 - .L_32)
.L_32:
        /*009c*/ 	.word	0x00000000
        /*00a0*/ 	.short	0x0021
        /*00a2*/ 	.short	0x00a8
        /*00a4*/ 	.byte	0x00, 0xf0, 0x11, 0x00


	//----- nvinfo : EIATTR_KPARAM_INFO
	.align		4
.L_33:
        /*00a8*/ 	.byte	0x04, 0x17
        /*00aa*/ 	.short	(.L_35 - .L_34)
.L_34:
        /*00ac*/ 	.word	0x00000000
        /*00b0*/ 	.short	0x0020
        /*00b2*/ 	.short	0x00a4
        /*00b4*/ 	.byte	0x00, 0xf0, 0x11, 0x00


	//----- nvinfo : EIATTR_KPARAM_INFO
	.align		4
.L_35:
        /*00b8*/ 	.byte	0x04, 0x17
        /*00ba*/ 	.short	(.L_37 - .L_36)
.L_36:
        /*00bc*/ 	.word	0x00000000
        /*00c0*/ 	.short	0x001f
        /*00c2*/ 	.short	0x00a0
        /*00c4*/ 	.byte	0x00, 0xf0, 0x11, 0x00


	//----- nvinfo : EIATTR_KPARAM_INFO
	.align		4
.L_37:
        /*00c8*/ 	.byte	0x04, 0x17
        /*00ca*/ 	.short	(.L_39 - .L_38)
.L_38:
        /*00cc*/ 	.word	0x00000000
        /*00d0*/ 	.short	0x001e
        /*00d2*/ 	.short	0x009c
        /*00d4*/ 	.byte	0x00, 0xf0, 0x11, 0x00


	//----- nvinfo : EIATTR_KPARAM_INFO
	.align		4
.L_39:
        /*00d8*/ 	.byte	0x04, 0x17
        /*00da*/ 	.short	(.L_41 - .L_40)
.L_40:
        /*00dc*/ 	.word	0x00000000
        /*00e0*/ 	.short	0x001d
        /*00e2*/ 	.short	0x0098
        /*00e4*/ 	.byte	0x00, 0xf0, 0x11, 0x00


	//----- nvinfo : EIATTR_KPARAM_INFO
	.align		4
.L_41:
        /*00e8*/ 	.byte	0x04, 0x17
        /*00ea*/ 	.short	(.L_43 - .L_42)
.L_42:
        /*00ec*/ 	.word	0x00000000
        /*00f0*/ 	.short	0x001c
        /*00f2*/ 	.short	0x0094
        /*00f4*/ 	.byte	0x00, 0xf0, 0x11, 0x00


	//----- nvinfo : EIATTR_KPARAM_INFO
	.align		4
.L_43:
        /*00f8*/ 	.byte	0x04, 0x17
        /*00fa*/ 	.short	(.L_45 - .L_44)
.L_44:
        /*00fc*/ 	.word	0x00000000
        /*0100*/ 	.short	0x001b
        /*0102*/ 	.short	0x0090
        /*0104*/ 	.byte	0x00, 0xf0, 0x11, 0x00


	//----- nvinfo : EIATTR_KPARAM_INFO
	.align		4
.L_45:
        /*0108*/ 	.byte	0x04, 0x17
        /*010a*/ 	.short	(.L_47 - .L_46)
.L_46:
        /*010c*/ 	.word	0x00000000
        /*0110*/ 	.short	0x001a
        /*0112*/ 	.short	0x008c
        /*0114*/ 	.byte	0x00, 0xf0, 0x11, 0x00


	//----- nvinfo : EIATTR_KPARAM_INFO
	.align		4
.L_47:
        /*0118*/ 	.byte	0x04, 0x17
        /*011a*/ 	.short	(.L_49 - .L_48)
.L_48:
        /*011c*/ 	.word	0x00000000
        /*0120*/ 	.short	0x0019
        /*0122*/ 	.short	0x0088
        /*0124*/ 	.byte	0x00, 0xf0, 0x11, 0x00


	//----- nvinfo : EIATTR_KPARAM_INFO
	.align		4
.L_49:
        /*0128*/ 	.byte	0x04, 0x17
        /*012a*/ 	.short	(.L_51 - .L_50)
.L_50:
        /*012c*/ 	.word	0x00000000
        /*0130*/ 	.short	0x0018
        /*0132*/ 	.short	0x0084
        /*0134*/ 	.byte	0x00, 0xf0, 0x11, 0x00


	//----- nvinfo : EIATTR_KPARAM_INFO
	.align		4
.L_51:
        /*0138*/ 	.byte	0x04, 0x17
        /*013a*/ 	.short	(.L_53 - .L_52)
.L_52:
        /*013c*/ 	.word	0x00000000
        /*0140*/ 	.short	0x0017
        /*0142*/ 	.short	0x0080
        /*0144*/ 	.byte	0x00, 0xf0, 0x11, 0x00


	//----- nvinfo : EIATTR_KPARAM_INFO
	.align		4
.L_53:
        /*0148*/ 	.byte	0x04, 0x17
        /*014a*/ 	.short	(.L_55 - .L_54)
.L_54:
        /*014c*/ 	.word	0x00000000
        /*0150*/ 	.short	0x0016
        /*0152*/ 	.short	0x007c
        /*0154*/ 	.byte	0x00, 0xf0, 0x11, 0x00


	//----- nvinfo : EIATTR_KPARAM_INFO
	.align		4
.L_55:
        /*0158*/ 	.byte	0x04, 0x17
        /*015a*/ 	.short	(.L_57 - .L_56)
.L_56:
        /*015c*/ 	.word	0x00000000
        /*0160*/ 	.short	0x0015
        /*0162*/ 	.short	0x0078
        /*0164*/ 	.byte	0x00, 0xf0, 0x11, 0x00


	//----- nvinfo : EIATTR_KPARAM_INFO
	.align		4
.L_57:
        /*0168*/ 	.byte	0x04, 0x17
        /*016a*/ 	.short	(.L_59 - .L_58)
.L_58:
        /*016c*/ 	.word	0x00000000
        /*0170*/ 	.short	0x0014
        /*0172*/ 	.short	0x0074
        /*0174*/ 	.byte	0x00, 0xf0, 0x11, 0x00


	//----- nvinfo : EIATTR_KPARAM_INFO
	.align		4
.L_59:
        /*0178*/ 	.byte	0x04, 0x17
        /*017a*/ 	.short	(.L_61 - .L_60)
.L_60:
        /*017c*/ 	.word	0x00000000
        /*0180*/ 	.short	0x0013
        /*0182*/ 	.short	0x0070
        /*0184*/ 	.byte	0x00, 0xf0, 0x11, 0x00


	//----- nvinfo : EIATTR_KPARAM_INFO
	.align		4
.L_61:
        /*0188*/ 	.byte	0x04, 0x17
        /*018a*/ 	.short	(.L_63 - .L_62)
.L_62:
        /*018c*/ 	.word	0x00000000
        /*0190*/ 	.short	0x0012
        /*0192*/ 	.short	0x006c
        /*0194*/ 	.byte	0x00, 0xf0, 0x11, 0x00


	//----- nvinfo : EIATTR_KPARAM_INFO
	.align		4
.L_63:
        /*0198*/ 	.byte	0x04, 0x17
        /*019a*/ 	.short	(.L_65 - .L_64)
.L_64:
        /*019c*/ 	.word	0x00000000
        /*01a0*/ 	.short	0x0011
        /*01a2*/ 	.short	0x0068
        /*01a4*/ 	.byte	0x00, 0xf0, 0x11, 0x00


	//----- nvinfo : EIATTR_KPARAM_INFO
	.align		4
.L_65:
        /*01a8*/ 	.byte	0x04, 0x17
        /*01aa*/ 	.short	(.L_67 - .L_66)
.L_66:
        /*01ac*/ 	.word	0x00000000
        /*01b0*/ 	.short	0x0010
        /*01b2*/ 	.short	0x0064
        /*01b4*/ 	.byte	0x00, 0xf0, 0x11, 0x00


	//----- nvinfo : EIATTR_KPARAM_INFO
	.align		4
.L_67:
        /*01b8*/ 	.byte	0x04, 0x17
        /*01ba*/ 	.short	(.L_69 - .L_68)
.L_68:
        /*01bc*/ 	.word	0x00000000
        /*01c0*/ 	.short	0x000f
        /*01c2*/ 	.short	0x0060
        /*01c4*/ 	.byte	0x00, 0xf0, 0x11, 0x00


	//----- nvinfo : EIATTR_KPARAM_INFO
	.align		4
.L_69:
        /*01c8*/ 	.byte	0x04, 0x17
        /*01ca*/ 	.short	(.L_71 - .L_70)
.L_70:
        /*01cc*/ 	.word	0x00000000
        /*01d0*/ 	.short	0x000e
        /*01d2*/ 	.short	0x005c
        /*01d4*/ 	.byte	0x00, 0xf0, 0x11, 0x00


	//----- nvinfo : EIATTR_KPARAM_INFO
	.align		4
.L_71:
        /*01d8*/ 	.byte	0x04, 0x17
        /*01da*/ 	.short	(.L_73 - .L_72)
.L_72:
        /*01dc*/ 	.word	0x00000000
        /*01e0*/ 	.short	0x000d
        /*01e2*/ 	.short	0x0058
        /*01e4*/ 	.byte	0x00, 0xf0, 0x11, 0x00


	//----- nvinfo : EIATTR_KPARAM_INFO
	.align		4
.L_73:
        /*01e8*/ 	.byte	0x04, 0x17
        /*01ea*/ 	.short	(.L_75 - .L_74)
.L_74:
        /*01ec*/ 	.word	0x00000000
        /*01f0*/ 	.short	0x000c
        /*01f2*/ 	.short	0x0054
        /*01f4*/ 	.byte	0x00, 0xf0, 0x11, 0x00


	//----- nvinfo : EIATTR_KPARAM_INFO
	.align		4
.L_75:
        /*01f8*/ 	.byte	0x04, 0x17
        /*01fa*/ 	.short	(.L_77 - .L_76)
.L_76:
        /*01fc*/ 	.word	0x00000000
        /*0200*/ 	.short	0x000b
        /*0202*/ 	.short	0x0050
        /*0204*/ 	.byte	0x00, 0xf0, 0x11, 0x00


	//----- nvinfo : EIATTR_KPARAM_INFO
	.align		4
.L_77:
        /*0208*/ 	.byte	0x04, 0x17
        /*020a*/ 	.short	(.L_79 - .L_78)
.L_78:
        /*020c*/ 	.word	0x00000000
        /*0210*/ 	.short	0x000a
        /*0212*/ 	.short	0x004c
        /*0214*/ 	.byte	0x00, 0xf0, 0x11, 0x00


	//----- nvinfo : EIATTR_KPARAM_INFO
	.align		4
.L_79:
        /*0218*/ 	.byte	0x04, 0x17
        /*021a*/ 	.short	(.L_81 - .L_80)
.L_80:
        /*021c*/ 	.word	0x00000000
        /*0220*/ 	.short	0x0009
        /*0222*/ 	.short	0x0048
        /*0224*/ 	.byte	0x00, 0xf0, 0x11, 0x00


	//----- nvinfo : EIATTR_KPARAM_INFO
	.align		4
.L_81:
        /*0228*/ 	.byte	0x04, 0x17
        /*022a*/ 	.short	(.L_83 - .L_82)
.L_82:
        /*022c*/ 	.word	0x00000000
        /*0230*/ 	.short	0x0008
        /*0232*/ 	.short	0x0040
        /*0234*/ 	.byte	0x00, 0xf4, 0x21, 0x00


	//----- nvinfo : EIATTR_KPARAM_INFO
	.align		4
.L_83:
        /*0238*/ 	.byte	0x04, 0x17
        /*023a*/ 	.short	(.L_85 - .L_84)
.L_84:
        /*023c*/ 	.word	0x00000000
        /*0240*/ 	.short	0x0007
        /*0242*/ 	.short	0x0038
        /*0244*/ 	.byte	0x00, 0xf4, 0x21, 0x00


	//----- nvinfo : EIATTR_KPARAM_INFO
	.align		4
.L_85:
        /*0248*/ 	.byte	0x04, 0x17
        /*024a*/ 	.short	(.L_87 - .L_86)
.L_86:
        /*024c*/ 	.word	0x00000000
        /*0250*/ 	.short	0x0006
        /*0252*/ 	.short	0x0030
        /*0254*/ 	.byte	0x00, 0xf4, 0x21, 0x00


	//----- nvinfo : EIATTR_KPARAM_INFO
	.align		4
.L_87:
        /*0258*/ 	.byte	0x04, 0x17
        /*025a*/ 	.short	(.L_89 - .L_88)
.L_88:
        /*025c*/ 	.word	0x00000000
        /*0260*/ 	.short	0x0005
        /*0262*/ 	.short	0x0028
        /*0264*/ 	.byte	0x00, 0xf4, 0x21, 0x00


	//----- nvinfo : EIATTR_KPARAM_INFO
	.align		4
.L_89:
        /*0268*/ 	.byte	0x04, 0x17
        /*026a*/ 	.short	(.L_91 - .L_90)
.L_90:
        /*026c*/ 	.word	0x00000000
        /*0270*/ 	.short	0x0004
        /*0272*/ 	.short	0x0020
        /*0274*/ 	.byte	0x00, 0xf4, 0x21, 0x00


	//----- nvinfo : EIATTR_KPARAM_INFO
	.align		4
.L_91:
        /*0278*/ 	.byte	0x04, 0x17
        /*027a*/ 	.short	(.L_93 - .L_92)
.L_92:
        /*027c*/ 	.word	0x00000000
        /*0280*/ 	.short	0x0003
        /*0282*/ 	.short	0x0018
        /*0284*/ 	.byte	0x00, 0xf4, 0x21, 0x00


	//----- nvinfo : EIATTR_KPARAM_INFO
	.align		4
.L_93:
        /*0288*/ 	.byte	0x04, 0x17
        /*028a*/ 	.short	(.L_95 - .L_94)
.L_94:
        /*028c*/ 	.word	0x00000000
        /*0290*/ 	.short	0x0002
        /*0292*/ 	.short	0x0010
        /*0294*/ 	.byte	0x00, 0xf4, 0x21, 0x00


	//----- nvinfo : EIATTR_KPARAM_INFO
	.align		4
.L_95:
        /*0298*/ 	.byte	0x04, 0x17
        /*029a*/ 	.short	(.L_97 - .L_96)
.L_96:
        /*029c*/ 	.word	0x00000000
        /*02a0*/ 	.short	0x0001
        /*02a2*/ 	.short	0x0008
        /*02a4*/ 	.byte	0x00, 0xf4, 0x21, 0x00


	//----- nvinfo : EIATTR_KPARAM_INFO
	.align		4
.L_97:
        /*02a8*/ 	.byte	0x04, 0x17
        /*02aa*/ 	.short	(.L_99 - .L_98)
.L_98:
        /*02ac*/ 	.word	0x00000000
        /*02b0*/ 	.short	0x0000
        /*02b2*/ 	.short	0x0000
        /*02b4*/ 	.byte	0x00, 0xf4, 0x21, 0x00


	//----- nvinfo : EIATTR_MAXREG_COUNT
	.align		4
.L_99:
        /*02b8*/ 	.byte	0x03, 0x1b
        /*02ba*/ 	.short	0x00ff


	//----- nvinfo : EIATTR_EXIT_INSTR_OFFSETS
	.align		4
        /*02bc*/ 	.byte	0x04, 0x1c
        /*02be*/ 	.short	(.L_101 - .L_100)


	//   ....[0]....
.L_100:
        /*02c0*/ 	.word	0x00000060


	//   ....[1]....
        /*02c4*/ 	.word	0x00000620


	//----- nvinfo : EIATTR_REQNTID
	.align		4
.L_101:
        /*02c8*/ 	.byte	0x04, 0x10
        /*02ca*/ 	.short	(.L_103 - .L_102)
.L_102:
        /*02cc*/ 	.word	0x00000100
        /*02d0*/ 	.word	0x00000001
        /*02d4*/ 	.word	0x00000001


	//----- nvinfo : EIATTR_CRS_STACK_SIZE
	.align		4
.L_103:
        /*02d8*/ 	.byte	0x04, 0x1e
        /*02da*/ 	.short	(.L_105 - .L_104)
.L_104:
        /*02dc*/ 	.word	0x00000000
.L_105:


//--------------------- .nv.callgraph             --------------------------
	.section	.nv.callgraph,"",@"SHT_CUDA_CALLGRAPH"
	.align	4
	.sectionentsize	8
	.align		4
        /*0000*/ 	.word	0x00000000
	.align		4
        /*0004*/ 	.word	0xffffffff
	.align		4
        /*0008*/ 	.word	0x00000000
	.align		4
        /*000c*/ 	.word	0xfffffffe
	.align		4
        /*0010*/ 	.word	0x00000000
	.align		4
        /*0014*/ 	.word	0xfffffffd
	.align		4
        /*0018*/ 	.word	0x00000000
	.align		4
        /*001c*/ 	.word	0xfffffffc


//--------------------- .nv.rel.action            --------------------------
	.section	.nv.rel.action,"",@"SHT_CUDA_RELOCINFO"
	.align	8
	.sectionentsize	8
        /*0000*/ 	.byte	0x73, 0x00, 0x00, 0x00, 0x00, 0x00, 0x00, 0x00, 0x00, 0x00, 0x00, 0x11, 0x25, 0x00, 0x05, 0x36


//--------------------- .nv.constant0._bwd_kernel --------------------------
	.section	.nv.constant0._bwd_kernel,"a",@progbits
	.sectionflags	@""
	.align	4
.nv.constant0._bwd_kernel:
	.zero		560


//--------------------- .text._bwd_kernel         --------------------------
	.section	.text._bwd_kernel,"ax",@progbits
	.sectionflags	@"SHF_BARRIERS=1"
	.sectioninfo	@"SHI_REGISTERS=255"
	.align	128
        .global         _bwd_kernel
        .type           _bwd_kernel,@function
        .size           _bwd_kernel,(.L_x_8 - _bwd_kernel)
        .other          _bwd_kernel,@"STO_CUDA_ENTRY STV_DEFAULT"
_bwd_kernel:
.text._bwd_kernel:
[----:B------:R-:W-:-:S04]  /*0000*/  IMAD.MOV.U32 R1, RZ, RZ, c[0x0][0x28] ;  /* 0x00000a00ff017624 */ /* 0x000fc800078e00ff */
[----:B------:R-:W-:Y:S01]  /*0010*/  ULDC UR10, c[0x0][0x214] ;  /* 0x00008500000a7ab9 */ /* 0x000fe20000000800 */
[----:B------:R-:W-:Y:S01]  /*0020*/  IADD3 R1, R1, -0x2d0, RZ ;  /* 0xfffffd3001017810 */ /* 0x000fe20007ffe0ff */
[----:B------:R-:W-:-:S04]  /*0030*/  UIADD3 UR10, UR10, 0x7f, URZ ;  /* 0x0000007f0a0a7890 */ /* 0x000fc8000fffe03f */
[----:B------:R-:W-:-:S06]  /*0040*/  UISETP.GE.AND UP0, UPT, UR10, 0x80, UPT ;  /* 0x000000800a00788c */ /* 0x000fcc000bf06270 */
[----:B------:R-:W-:-:S13]  /*0050*/  PLOP3.LUT P0, PT, PT, PT, UP0, 0x80, 0x0 ;  /* 0x000000000000781c */ /* 0x000fda0003f0f008 */
[----:B------:R-:W-:Y:S05]  /*0060*/  @!P0 EXIT ;  /* 0x000000000000894d */ /* 0x000fea0003800000 */
[----:B------:R-:W-:Y:S01]  /*0070*/  IABS R4, c[0x0][0x20c] ;  /* 0x0000830000047a13 */ /* 0x000fe20000000000 */
[----:B------:R-:W0:Y:S01]  /*0080*/  S2R R3, SR_CTAID.Y ;  /* 0x0000000000037919 */ /* 0x000e220000002600 */
[----:B------:R-:W-:Y:S01]  /*0090*/  UMOV UR4, URZ ;  /* 0x0000003f00047c82 */ /* 0x000fe20008000000 */
[----:B------:R-:W1:Y:S01]  /*00a0*/  S2UR UR31, SR_CTAID.Y ;  /* 0x00000000001f79c3 */ /* 0x000e620000002600 */
[----:B------:R-:W-:Y:S02]  /*00b0*/  ULDC.64 UR28, c[0x0][0x1e8] ;  /* 0x00007a00001c7ab9 */ /* 0x000fe40000000a00 */
[----:B------:R-:W-:Y:S02]  /*00c0*/  USHF.R.S32.HI UR11, URZ, 0x1f, UR10 ;  /* 0x0000001f3f0b7899 */ /* 0x000fe4000801140a */
[----:B------:R-:W-:Y:S02]  /*00d0*/  ULDC UR32, c[0x0][0x218] ;  /* 0x0000860000207ab9 */ /* 0x000fe40000000800 */
[----:B------:R-:W-:Y:S01]  /*00e0*/  ULDC.64 UR18, c[0x0][0x1a0] ;  /* 0x0000680000127ab9 */ /* 0x000fe20000000a00 */
[----:B------:R-:W2:Y:S01]  /*00f0*/  R2UR UR8, R4 ;  /* 0x00000000040873c2 */ /* 0x000ea200000e0000 */
[----:B------:R-:W-:-:S02]  /*0100*/  ULDC.64 UR12, c[0x0][0x198] ;  /* 0x00006600000c7ab9 */ /* 0x000fc40000000a00 */
[----:B------:R-:W-:Y:S02]  /*0110*/  ULDC.64 UR26, c[0x0][0x200] ;  /* 0x00008000001a7ab9 */ /* 0x000fe40000000a00 */
[----:B------:R-:W-:Y:S02]  /*0120*/  ULDC UR33, c[0x0][0x1ac] ;  /* 0x00006b0000217ab9 */ /* 0x000fe40000000800 */
[----:B------:R-:W-:Y:S02]  /*0130*/  ULDC UR35, c[0x0][0x1c4] ;  /* 0x0000710000237ab9 */ /* 0x000fe40000000800 */
[----:B------:R-:W-:Y:S02]  /*0140*/  ULDC UR37, c[0x0][0x1dc] ;  /* 0x0000770000257ab9 */ /* 0x000fe40000000800 */
[----:B------:R-:W-:Y:S02]  /*0150*/  ULDC UR39, c[0x0][0x1f4] ;  /* 0x00007d0000277ab9 */ /* 0x000fe40000000800 */
[----:B------:R-:W-:Y:S01]  /*0160*/  ULDC UR34, c[0x0][0x1b0] ;  /* 0x00006c0000227ab9 */ /* 0x000fe20000000800 */
[----:B0-----:R-:W-:Y:S01]  /*0170*/  IABS R3, R3 ;  /* 0x0000000300037213 */ /* 0x001fe20000000000 */
[----:B------:R-:W-:-:S02]  /*0180*/  ULDC UR36, c[0x0][0x1c8] ;  /* 0x0000720000247ab9 */ /* 0x000fc40000000800 */
[----:B------:R-:W-:Y:S01]  /*0190*/  ULDC UR38, c[0x0][0x1e0] ;  /* 0x0000780000267ab9 */ /* 0x000fe20000000800 */
[----:B------:R-:W0:Y:S01]  /*01a0*/  R2UR UR7, R3 ;  /* 0x00000000030773c2 */ /* 0x000e2200000e0000 */
[----:B------:R-:W-:Y:S02]  /*01b0*/  ULDC UR40, c[0x0][0x1f8] ;  /* 0x00007e0000287ab9 */ /* 0x000fe40000000800 */
[----:B------:R-:W-:Y:S02]  /*01c0*/  ULDC.64 UR14, c[0x0][0x160] ;  /* 0x00005800000e7ab9 */ /* 0x000fe40000000a00 */
[----:B------:R-:W-:Y:S01]  /*01d0*/  ULDC.64 UR22, c[0x0][0x168] ;  /* 0x00005a0000167ab9 */ /* 0x000fe20000000a00 */
[----:B--2---:R-:W2:Y:S01]  /*01e0*/  I2F.RP R0, UR8 ;  /* 0x0000000800007d06 */ /* 0x004ea20008209400 */
[----:B------:R-:W-:Y:S02]  /*01f0*/  ULDC.64 UR20, c[0x0][0x170] ;  /* 0x00005c0000147ab9 */ /* 0x000fe40000000a00 */
[----:B------:R-:W-:-:S05]  /*0200*/  ULDC.64 UR16, c[0x0][0x178] ;  /* 0x00005e0000107ab9 */ /* 0x000fca0000000a00 */
[----:B--2---:R-:W2:Y:S02]  /*0210*/  MUFU.RCP R0, R0 ;  /* 0x0000000000007308 */ /* 0x004ea40000001000 */
[----:B--2---:R-:W-:-:S06]  /*0220*/  IADD3 R2, R0, 0xffffffe, RZ ;  /* 0x0ffffffe00027810 */ /* 0x004fcc0007ffe0ff */
[----:B------:R-:W2:Y:S02]  /*0230*/  F2I.FTZ.U32.TRUNC.NTZ R2, R2 ;  /* 0x0000000200027305 */ /* 0x000ea4000021f000 */
[----:B--2---:R-:W2:Y:S02]  /*0240*/  R2UR UR5, R2 ;  /* 0x00000000020573c2 */ /* 0x004ea400000e0000 */
[----:B--2---:R-:W-:-:S04]  /*0250*/  UIADD3 UR6, URZ, -UR5, URZ ;  /* 0x800000053f067290 */ /* 0x004fc8000fffe03f */
[----:B------:R-:W-:-:S04]  /*0260*/  UIMAD UR6, UR6, UR8, URZ ;  /* 0x00000008060672a4 */ /* 0x000fc8000f8e023f */
[----:B------:R-:W-:-:S03]  /*0270*/  UIMAD.WIDE.U32 UR4, UR5, UR6, UR4 ;  /* 0x00000006050472a5 */ /* 0x000fc6000f8e0004 */
[----:B------:R-:W-:Y:S02]  /*0280*/  ULDC UR6, c[0x0][0x20c] ;  /* 0x0000830000067ab9 */ /* 0x000fe40000000800 */
[----:B0-----:R-:W-:-:S04]  /*0290*/  UIMAD.WIDE.U32 UR4, UR5, UR7, URZ ;  /* 0x00000007050472a5 */ /* 0x001fc8000f8e003f */
[----:B------:R-:W-:-:S04]  /*02a0*/  UIADD3 UR4, -UR5, URZ, URZ ;  /* 0x0000003f05047290 */ /* 0x000fc8000fffe13f */
[----:B------:R-:W-:-:S04]  /*02b0*/  UIMAD UR4, UR8, UR4, UR7 ;  /* 0x00000004080472a4 */ /* 0x000fc8000f8e0207 */
[----:B------:R-:W-:-:S11]  /*02c0*/  UISETP.GT.U32.AND UP1, UPT, UR8, UR4, UPT ;  /* 0x000000040800728c */ /* 0x000fd6000bf24070 */
[----:B------:R-:W-:Y:S02]  /*02d0*/  @!UP1 UIADD3 UR4, UR4, -UR8, URZ ;  /* 0x8000000804049290 */ /* 0x000fe4000fffe03f */
[----:B------:R-:W-:Y:S02]  /*02e0*/  @!UP1 UIADD3 UR5, UR5, 0x1, URZ ;  /* 0x0000000105059890 */ /* 0x000fe4000fffe03f */
[----:B------:R-:W-:Y:S02]  /*02f0*/  UISETP.GE.U32.AND UP0, UPT, UR4, UR8, UPT ;  /* 0x000000080400728c */ /* 0x000fe4000bf06070 */
[----:B-1----:R-:W-:Y:S02]  /*0300*/  ULOP3.LUT UR4, UR31, UR6, URZ, 0x3c, !UPT ;  /* 0x000000061f047292 */ /* 0x002fe4000f8e3c3f */
[----:B------:R-:W-:Y:S02]  /*0310*/  ULDC.64 UR8, c[0x0][0x188] ;  /* 0x0000620000087ab9 */ /* 0x000fe40000000a00 */
[----:B------:R-:W-:-:S05]  /*0320*/  UISETP.GE.AND UP1, UPT, UR4, URZ, UPT ;  /* 0x0000003f0400728c */ /* 0x000fca000bf26270 */
[----:B------:R-:W-:Y:S02]  /*0330*/  @UP0 UIADD3 UR5, UR5, 0x1, URZ ;  /* 0x0000000105050890 */ /* 0x000fe4000fffe03f */
[----:B------:R-:W-:-:S05]  /*0340*/  UISETP.NE.AND UP0, UPT, URZ, UR6, UPT ;  /* 0x000000063f00728c */ /* 0x000fca000bf05270 */
[----:B------:R-:W-:Y:S02]  /*0350*/  UMOV UR24, UR5 ;  /* 0x0000000500187c82 */ /* 0x000fe40008000000 */
[----:B------:R-:W-:Y:S02]  /*0360*/  @!UP1 UIADD3 UR24, -UR24, URZ, URZ ;  /* 0x0000003f18189290 */ /* 0x000fe4000fffe13f */
[----:B------:R-:W-:Y:S02]  /*0370*/  ULDC.64 UR4, c[0x0][0x1b8] ;  /* 0x00006e0000047ab9 */ /* 0x000fe40000000a00 */
[----:B------:R-:W-:-:S04]  /*0380*/  @!UP0 ULOP3.LUT UR24, URZ, UR6, URZ, 0x33, !UPT ;  /* 0x000000063f188292 */ /* 0x000fc8000f8e333f */
[----:B------:R-:W-:Y:S02]  /*0390*/  UIADD3 UR25, -UR24, URZ, URZ ;  /* 0x0000003f18197290 */ /* 0x000fe4000fffe13f */
[----:B------:R-:W-:Y:S02]  /*03a0*/  UIMAD UR28, UR24, UR28, URZ ;  /* 0x0000001c181c72a4 */ /* 0x000fe4000f8e023f */
[----:B------:R-:W-:Y:S02]  /*03b0*/  UIMAD UR25, UR25, UR6, UR31 ;  /* 0x00000006191972a4 */ /* 0x000fe4000f8e021f */
[----:B------:R-:W-:Y:S02]  /*03c0*/  UIMAD UR31, UR31, UR32, URZ ;  /* 0x000000201f1f72a4 */ /* 0x000fe4000f8e023f */
[----:B------:R-:W-:Y:S02]  /*03d0*/  UIMAD UR28, UR25, UR29, UR28 ;  /* 0x0000001d191c72a4 */ /* 0x000fe4000f8e021c */
[----:B------:R-:W-:-:S02]  /*03e0*/  ULEA.HI UR32, UR11, UR10, URZ, 0x7 ;  /* 0x0000000a0b207291 */ /* 0x000fc4000f8f383f */
[----:B------:R-:W-:Y:S02]  /*03f0*/  UMOV UR29, 0x4 ;  /* 0x00000004001d7882 */ /* 0x000fe40000000000 */
[----:B------:R-:W-:Y:S02]  /*0400*/  UIMAD.WIDE UR10, UR31, UR29, UR18 ;  /* 0x0000001d1f0a72a5 */ /* 0x000fe4000f8e0212 */
[----:B------:R-:W-:Y:S02]  /*0410*/  UIMAD.WIDE UR12, UR31, UR29, UR12 ;  /* 0x0000001d1f0c72a5 */ /* 0x000fe4000f8e020c */
[----:B------:R-:W-:Y:S02]  /*0420*/  USHF.R.S32.HI UR18, URZ, 0x7, UR32 ;  /* 0x000000073f127899 */ /* 0x000fe40008011420 */
[----:B------:R-:W-:Y:S02]  /*0430*/  UIMAD UR4, UR24, UR4, URZ ;  /* 0x00000004180472a4 */ /* 0x000fe4000f8e023f */
[----:B------:R-:W-:-:S02]  /*0440*/  UIMAD UR26, UR24, UR26, URZ ;  /* 0x0000001a181a72a4 */ /* 0x000fc4000f8e023f */
[----:B------:R-:W-:Y:S02]  /*0450*/  UIMAD UR19, UR24, UR33, URZ ;  /* 0x00000021181372a4 */ /* 0x000fe4000f8e023f */
[----:B------:R-:W-:Y:S02]  /*0460*/  UIMAD UR31, UR24, UR35, URZ ;  /* 0x00000023181f72a4 */ /* 0x000fe4000f8e023f */
[----:B------:R-:W-:Y:S02]  /*0470*/  UIMAD UR32, UR24, UR37, URZ ;  /* 0x00000025182072a4 */ /* 0x000fe4000f8e023f */
[----:B------:R-:W-:Y:S02]  /*0480*/  UIMAD UR24, UR24, UR39, URZ ;  /* 0x00000027181872a4 */ /* 0x000fe4000f8e023f */
[----:B------:R-:W-:Y:S02]  /*0490*/  UIMAD UR30, UR25, UR5, UR4 ;  /* 0x00000005191e72a4 */ /* 0x000fe4000f8e0204 */
[----:B------:R-:W-:-:S02]  /*04a0*/  UIMAD UR19, UR25, UR34, UR19 ;  /* 0x00000022191372a4 */ /* 0x000fc4000f8e0213 */
[----:B------:R-:W-:Y:S02]  /*04b0*/  UIMAD UR31, UR25, UR36, UR31 ;  /* 0x00000024191f72a4 */ /* 0x000fe4000f8e021f */
[----:B------:R-:W-:Y:S02]  /*04c0*/  UIMAD UR32, UR25, UR38, UR32 ;  /* 0x00000026192072a4 */ /* 0x000fe4000f8e0220 */
[----:B------:R-:W-:Y:S02]  /*04d0*/  UIMAD UR24, UR25, UR40, UR24 ;  /* 0x00000028191872a4 */ /* 0x000fe4000f8e0218 */
[----:B------:R-:W-:Y:S02]  /*04e0*/  UIMAD UR26, UR25, UR27, UR26 ;  /* 0x0000001b191a72a4 */ /* 0x000fe4000f8e021a */
[----:B------:R-:W-:Y:S02]  /*04f0*/  ULDC.64 UR6, c[0x0][0x190] ;  /* 0x0000640000067ab9 */ /* 0x000fe40000000a00 */
[----:B------:R-:W-:-:S02]  /*0500*/  UMOV UR27, 0x2 ;  /* 0x00000002001b7882 */ /* 0x000fc40000000000 */
[----:B------:R-:W-:Y:S02]  /*0510*/  ULDC.64 UR4, c[0x0][0x180] ;  /* 0x0000600000047ab9 */ /* 0x000fe40000000a00 */
[----:B------:R-:W-:Y:S02]  /*0520*/  UIMAD.WIDE UR14, UR19, UR27, UR14 ;  /* 0x0000001b130e72a5 */ /* 0x000fe4000f8e020e */
[----:B------:R-:W-:Y:S02]  /*0530*/  UIMAD.WIDE UR22, UR30, UR27, UR22 ;  /* 0x0000001b1e1672a5 */ /* 0x000fe4000f8e0216 */
[----:B------:R-:W-:Y:S02]  /*0540*/  UIMAD.WIDE UR20, UR31, UR27, UR20 ;  /* 0x0000001b1f1472a5 */ /* 0x000fe4000f8e0214 */
[----:B------:R-:W-:Y:S02]  /*0550*/  UIMAD.WIDE UR16, UR32, UR27, UR16 ;  /* 0x0000001b201072a5 */ /* 0x000fe4000f8e0210 */
[----:B------:R-:W-:-:S02]  /*0560*/  UIMAD.WIDE UR24, UR24, UR27, UR8 ;  /* 0x0000001b181872a5 */ /* 0x000fc4000f8e0208 */
[----:B------:R-:W-:Y:S02]  /*0570*/  UIMAD.WIDE UR26, UR26, UR27, UR6 ;  /* 0x0000001b1a1a72a5 */ /* 0x000fe4000f8e0206 */
[----:B------:R-:W-:Y:S02]  /*0580*/  UIMAD.WIDE UR28, UR28, UR29, UR4 ;  /* 0x0000001d1c1c72a5 */ /* 0x000fe4000f8e0204 */
[----:B------:R-:W-:Y:S02]  /*0590*/  UMOV UR6, URZ ;  /* 0x0000003f00067c82 */ /* 0x000fe40008000000 */
.L_x_1:
[----:B------:R-:W-:Y:S06]  /*05a0*/  BAR.SYNC.DEFER_BLOCKING 0x0 ;  /* 0x0000000000007b1d */ /* 0x000fec0000010000 */
[----:B01-3--:R-:W-:Y:S02]  /*05b0*/  BSSY B0, `(.L_x_0) ;  /* 0x0000002000007945 */ /* 0x00bfe40003800000 */
[----:B------:R-:W-:Y:S05]  /*05c0*/  CALL.REL.NOINC `($_bwd_kernel$_bwd_kernel_one_col_block__i32_Pbf16_Pbf16_Pbf16_Pbf16_Pfp32_Pbf16_Pbf16_Pfp32_Pfp32_fp32_i32_i32_i32_i32_i32_i32_i32_i32_i32_i32_i32___$_4_$__$_cconstexpr_None___$_23_$__$_cconstexpr_False___$_24_$__$_cconstexpr_none___$_25_$__$_cconstexpr_False___$_26_$__$_cconstexpr_64___$_27_$__$_cconstexpr_False___$_28_$__$_cconstexpr_False___$_29_$__$_cconstexpr_True___$_30_$__$_cconstexpr_128___$_31_$__$_cconstexpr_128_) ;  /* 0x0000006000007944 */ /* 0x000fea0003c00000 */
[----:B------:R-:W-:Y:S05]  /*05d0*/  BSYNC B0 ;  /* 0x0000000000007941 */ /* 0x000fea0003800000 */
.L_x_0:
[----:B------:R-:W-:-:S04]  /*05e0*/  UIADD3 UR6, UR6, 0x1, URZ ;  /* 0x0000000106067890 */ /* 0x000fc8000fffe03f */
[----:B------:R-:W-:-:S06]  /*05f0*/  UISETP.NE.AND UP0, UPT, UR18, UR6, UPT ;  /* 0x000000061200728c */ /* 0x000fcc000bf05270 */
[----:B------:R-:W-:-:S13]  /*0600*/  PLOP3.LUT P0, PT, PT, PT, UP0, 0x80, 0x0 ;  /* 0x000000000000781c */ /* 0x000fda0003f0f008 */
[----:B------:R-:W-:Y:S05]  /*0610*/  @P0 BRA `(.L_x_1) ;  /* 0xffffff8000000947 */ /* 0x000fea000383ffff */
[----:B------:R-:W-:Y:S05]  /*0620*/  EXIT ;  /* 0x000000000000794d */ /* 0x000fea0003800000 */
        .type           $_bwd_kernel$_bwd_kernel_one_col_block__i32_Pbf16_Pbf16_Pbf16_Pbf16_Pfp32_Pbf16_Pbf16_Pfp32_Pfp32_fp32_i32_i32_i32_i32_i32_i32_i32_i32_i32_i32_i32___$_4_$__$_cconstexpr_None___$_23_$__$_cconstexpr_False___$_24_$__$_cconstexpr_none___$_25_$__$_cconstexpr_False___$_26_$__$_cconstexpr_64___$_27_$__$_cconstexpr_False___$_28_$__$_cconstexpr_False___$_29_$__$_cconstexpr_True___$_30_$__$_cconstexpr_128___$_31_$__$_cconstexpr_128_,@function
        .size           $_bwd_kernel$_bwd_kernel_one_col_block__i32_Pbf16_Pbf16_Pbf16_Pbf16_Pfp32_Pbf16_Pbf16_Pfp32_Pfp32_fp32_i32_i32_i32_i32_i32_i32_i32_i32_i32_i32_i32___$_4_$__$_cconstexpr_None___$_23_$__$_cconstexpr_False___$_24_$__$_cconstexpr_none___$_25_$__$_cconstexpr_False___$_26_$__$_cconstexpr_64___$_27_$__$_cconstexpr_False___$_28_$__$_cconstexpr_False___$_29_$__$_cconstexpr_True___$_30_$__$_cconstexpr_128___$_31_$__$_cconstexpr_128_,(.L_x_8 - $_bwd_kernel$_bwd_kernel_one_col_block__i32_Pbf16_Pbf16_Pbf16_Pbf16_Pfp32_Pbf16_Pbf16_Pfp32_Pfp32_fp32_i32_i32_i32_i32_i32_i32_i32_i32_i32_i32_i32___$_4_$__$_cconstexpr_None___$_23_$__$_cconstexpr_False___$_24_$__$_cconstexpr_none___$_25_$__$_cconstexpr_False___$_26_$__$_cconstexpr_64___$_27_$__$_cconstexpr_False___$_28_$__$_cconstexpr_False___$_29_$__$_cconstexpr_True___$_30_$__$_cconstexpr_128___$_31_$__$_cconstexpr_128_)
$_bwd_kernel$_bwd_kernel_one_col_block__i32_Pbf16_Pbf16_Pbf16_Pbf16_Pfp32_Pbf16_Pbf16_Pfp32_Pfp32_fp32_i32_i32_i32_i32_i32_i32_i32_i32_i32_i32_i32___$_4_$__$_cconstexpr_None___$_23_$__$_cconstexpr_False___$_24_$__$_cconstexpr_none___$_25_$__$_cconstexpr_False___$_26_$__$_cconstexpr_64___$_27_$__$_cconstexpr_False___$_28_$__$_cconstexpr_False___$_29_$__$_cconstexpr_True___$_30_$__$_cconstexpr_128___$_31_$__$_cconstexpr_128_:
[----:B------:R-:W0:Y:S01]  /*0630*/  S2R R53, SR_TID.X ;  /* 0x0000000000357919 */ /* 0x000e220000002100 */
[----:B------:R-:W-:Y:S01]  /*0640*/  USHF.L.U32 UR4, UR6, 0x7, URZ ;  /* 0x0000000706047899 */ /* 0x000fe2000800063f */
[----:B------:R-:W-:Y:S01]  /*0650*/  IMAD.MOV.U32 R22, RZ, RZ, c[0x0][0x210] ;  /* 0x00008400ff167624 */ /* 0x000fe200078e00ff */
[----:B------:R-:W-:-:S04]  /*0660*/  ULDC.64 UR40, c[0x0][0x118] ;  /* 0x0000460000287ab9 */ /* 0x000fc80000000a00 */
[----:B------:R-:W-:Y:S02]  /*0670*/  ISETP.GE.AND P0, PT, R22, 0x1, PT ;  /* 0x000000011600780c */ /* 0x000fe40003f06270 */
[----:B0-----:R-:W-:Y:S01]  /*0680*/  SHF.R.U32.HI R2, RZ, 0x3, R53 ;  /* 0x00000003ff027819 */ /* 0x001fe20000011635 */
[C---:B------:R-:W-:Y:S01]  /*0690*/  IMAD.SHL.U32 R19, R53.reuse, 0x8, RZ ;  /* 0x0000000835137824 */ /* 0x040fe200078e00ff */
[----:B------:R-:W-:Y:S02]  /*06a0*/  LOP3.LUT R18, R53, 0x4, RZ, 0xc0, !PT ;  /* 0x0000000435127812 */ /* 0x000fe400078ec0ff */
[----:B------:R-:W-:-:S03]  /*06b0*/  SGXT.U32 R55, R2, 0x5 ;  /* 0x000000050237781a */ /* 0x000fc60000000000 */
[----:B------:R-:W-:Y:S01]  /*06c0*/  IMAD.SHL.U32 R20, R18, 0x8, RZ ;  /* 0x0000000812147824 */ /* 0x000fe200078e00ff */
[----:B------:R-:W-:-:S04]  /*06d0*/  LOP3.LUT R23, R55, UR4, RZ, 0xfc, !PT ;  /* 0x0000000437177c12 */ /* 0x000fc8000f8efcff */
[C---:B------:R-:W-:Y:S01]  /*06e0*/  LOP3.LUT R25, R23.reuse, 0x20, RZ, 0xfc, !PT ;  /* 0x0000002017197812 */ /* 0x040fe200078efcff */
[----:B------:R0:W-:Y:S01]  /*06f0*/  STL [R1+0x1c8], R23 ;  /* 0x0001c81701007387 */ /* 0x0001e20000100800 */
[C---:B------:R-:W-:Y:S02]  /*0700*/  LOP3.LUT R24, R23.reuse, 0x40, RZ, 0xfc, !PT ;  /* 0x0000004017187812 */ /* 0x040fe400078efcff */
[----:B------:R-:W-:Y:S01]  /*0710*/  LOP3.LUT R21, R23, 0x60, RZ, 0xfc, !PT ;  /* 0x0000006017157812 */ /* 0x000fe200078efcff */
[----:B------:R0:W-:Y:S01]  /*0720*/  STL [R1+0x1d8], R25 ;  /* 0x0001d81901007387 */ /* 0x0001e20000100800 */
[----:B------:R-:W-:-:S03]  /*0730*/  LOP3.LUT R247, R20, 0x18, R19, 0xf8, !PT ;  /* 0x0000001814f77812 */ /* 0x000fc600078ef813 */
[----:B------:R0:W-:Y:S04]  /*0740*/  STL [R1+0x1d4], R24 ;  /* 0x0001d41801007387 */ /* 0x0001e80000100800 */
[----:B------:R0:W-:Y:S01]  /*0750*/  STL [R1+0x1d0], R21 ;  /* 0x0001d01501007387 */ /* 0x0001e20000100800 */
[----:B------:R-:W-:Y:S05]  /*0760*/  @!P0 BRA `(.L_x_2) ;  /* 0x0000b71000008947 */ /* 0x000fea0003800000 */
[----:B------:R-:W-:Y:S01]  /*0770*/  IMAD.U32 R7, RZ, RZ, UR21 ;  /* 0x00000015ff077e24 */ /* 0x000fe2000f8e00ff */
[C---:B------:R-:W-:Y:S01]  /*0780*/  ISETP.GE.AND P0, PT, R25.reuse, c[0x0][0x214], PT ;  /* 0x0000850019007a0c */ /* 0x040fe20003f06270 */
[----:B------:R-:W-:Y:S01]  /*0790*/  IMAD.U32 R9, RZ, RZ, UR23 ;  /* 0x00000017ff097e24 */ /* 0x000fe2000f8e00ff */
[----:B------:R-:W-:Y:S01]  /*07a0*/  MOV R8, UR22 ;  /* 0x0000001600087c02 */ /* 0x000fe20008000f00 */
[----:B------:R-:W-:Y:S01]  /*07b0*/  IMAD.U32 R5, RZ, RZ, UR23 ;  /* 0x00000017ff057e24 */ /* 0x000fe2000f8e00ff */
[----:B------:R-:W-:Y:S01]  /*07c0*/  ISETP.GE.AND P2, PT, R24, c[0x0][0x214], PT ;  /* 0x0000850018007a0c */ /* 0x000fe20003f46270 */
[----:B------:R-:W-:Y:S01]  /*07d0*/  IMAD.U32 R3, RZ, RZ, UR21 ;  /* 0x00000015ff037e24 */ /* 0x000fe2000f8e00ff */
[----:B------:R-:W-:Y:S01]  /*07e0*/  MOV R3, R7 ;  /* 0x0000000700037202 */ /* 0x000fe20000000f00 */
[----:B------:R-:W-:Y:S01]  /*07f0*/  IMAD.MOV.U32 R5, RZ, RZ, R9 ;  /* 0x000000ffff057224 */ /* 0x000fe200078e0009 */
[----:B------:R-:W-:Y:S01]  /*0800*/  CS2R R26, SRZ ;  /* 0x00000000001a7805 */ /* 0x000fe2000001ff00 */
[----:B------:R-:W-:Y:S01]  /*0810*/  IMAD.U32 R4, RZ, RZ, UR22 ;  /* 0x00000016ff047e24 */ /* 0x000fe2000f8e00ff */
[----:B------:R-:W-:Y:S01]  /*0820*/  CS2R R40, SRZ ;  /* 0x0000000000287805 */ /* 0x000fe2000001ff00 */
[----:B------:R-:W-:Y:S01]  /*0830*/  IMAD.U32 R2, RZ, RZ, UR20 ;  /* 0x00000014ff027e24 */ /* 0x000fe2000f8e00ff */
[----:B------:R-:W-:Y:S01]  /*0840*/  CS2R R42, SRZ ;  /* 0x00000000002a7805 */ /* 0x000fe2000001ff00 */
[C-C-:B------:R-:W-:Y:S01]  /*0850*/  IMAD R15, R25.reuse, c[0x0][0x1c0], R247.reuse ;  /* 0x00007000190f7a24 */ /* 0x140fe200078e02f7 */
[----:B------:R-:W-:Y:S01]  /*0860*/  LOP3.LUT R0, R0, 0xffefffff, RZ, 0xc0, !PT ;  /* 0xffefffff00007812 */ /* 0x000fe200078ec0ff */
[--C-:B------:R-:W-:Y:S01]  /*0870*/  IMAD R9, R25, c[0x0][0x1cc], R247.reuse ;  /* 0x0000730019097a24 */ /* 0x100fe200078e02f7 */
[----:B------:R-:W-:Y:S01]  /*0880*/  ISETP.GE.AND P1, PT, R21, c[0x0][0x214], PT ;  /* 0x0000850015007a0c */ /* 0x000fe20003f26270 */
[--C-:B------:R-:W-:Y:S01]  /*0890*/  IMAD R13, R24, c[0x0][0x1c0], R247.reuse ;  /* 0x00007000180d7a24 */ /* 0x100fe200078e02f7 */
[----:B------:R-:W-:Y:S01]  /*08a0*/  @P0 LOP3.LUT R0, R0, 0x100000, RZ, 0xfc, !PT ;  /* 0x0010000000000812 */ /* 0x000fe200078efcff */
[----:B------:R-:W-:Y:S01]  /*08b0*/  IMAD R7, R24, c[0x0][0x1cc], R247 ;  /* 0x0000730018077a24 */ /* 0x000fe200078e02f7 */
[----:B------:R-:W-:Y:S01]  /*08c0*/  CS2R R28, SRZ ;  /* 0x00000000001c7805 */ /* 0x000fe2000001ff00 */
[----:B0-----:R-:W-:Y:S01]  /*08d0*/  CS2R R24, SRZ ;  /* 0x0000000000187805 */ /* 0x001fe2000001ff00 */
[----:B------:R-:W-:Y:S01]  /*08e0*/  IMAD.WIDE R14, R15, 0x2, R4 ;  /* 0x000000020f0e7825 */ /* 0x000fe200078e0204 */
[----:B------:R-:W-:Y:S01]  /*08f0*/  CS2R R30, SRZ ;  /* 0x00000000001e7805 */ /* 0x000fe2000001ff00 */
[----:B------:R-:W-:Y:S01]  /*0900*/  CS2R R32, SRZ ;  /* 0x0000000000207805 */ /* 0x000fe2000001ff00 */
[----:B------:R-:W-:Y:S01]  /*0910*/  CS2R R34, SRZ ;  /* 0x0000000000227805 */ /* 0x000fe2000001ff00 */
[----:B------:R-:W-:Y:S01]  /*0920*/  IMAD.WIDE R8, R9, 0x2, R2 ;  /* 0x0000000209087825 */ /* 0x000fe200078e0202 */
[----:B------:R0:W2:Y:S03]  /*0930*/  @!P0 LDG.E.128 R24, [R14.64] ;  /* 0x000000280e188981 */ /* 0x0000a6000c1e1d00 */
[--C-:B------:R-:W-:Y:S01]  /*0940*/  IMAD R11, R21, c[0x0][0x1c0], R247.reuse ;  /* 0x00007000150b7a24 */ /* 0x100fe200078e02f7 */
[----:B------:R1:W3:Y:S01]  /*0950*/  @!P0 LDG.E.128 R40, [R8.64] ;  /* 0x0000002808288981 */ /* 0x0002e2000c1e1d00 */
[C---:B------:R-:W-:Y:S01]  /*0960*/  IMAD R17, R23.reuse, c[0x0][0x1c0], R247 ;  /* 0x0000700017117a24 */ /* 0x040fe200078e02f7 */
[----:B------:R-:W-:Y:S01]  /*0970*/  ISETP.GE.AND P0, PT, R23, c[0x0][0x214], PT ;  /* 0x0000850017007a0c */ /* 0x000fe20003f06270 */
[----:B------:R-:W-:Y:S01]  /*0980*/  IMAD.WIDE R12, R13, 0x2, R4 ;  /* 0x000000020d0c7825 */ /* 0x000fe200078e0204 */
[----:B------:R-:W-:Y:S01]  /*0990*/  CS2R R44, SRZ ;  /* 0x00000000002c7805 */ /* 0x000fe2000001ff00 */
[----:B------:R-:W-:-:S02]  /*09a0*/  CS2R R46, SRZ ;  /* 0x00000000002e7805 */ /* 0x000fc4000001ff00 */
[----:B------:R-:W-:Y:S01]  /*09b0*/  IMAD.U32 R6, RZ, RZ, UR20 ;  /* 0x00000014ff067e24 */ /* 0x000fe2000f8e00ff */
[----:B------:R4:W5:Y:S01]  /*09c0*/  @!P2 LDG.E.128 R28, [R12.64] ;  /* 0x000000280c1ca981 */ /* 0x000962000c1e1d00 */
[--C-:B------:R-:W-:Y:S01]  /*09d0*/  IMAD.WIDE R10, R11, 0x2, R4.reuse ;  /* 0x000000020b0a7825 */ /* 0x100fe200078e0204 */
[----:B------:R-:W-:Y:S01]  /*09e0*/  CS2R R48, SRZ ;  /* 0x0000000000307805 */ /* 0x000fe2000001ff00 */
[----:B------:R-:W-:Y:S01]  /*09f0*/  CS2R R50, SRZ ;  /* 0x0000000000327805 */ /* 0x000fe2000001ff00 */
[----:B------:R-:W-:Y:S01]  /*0a00*/  CS2R R36, SRZ ;  /* 0x0000000000247805 */ /* 0x000fe2000001ff00 */
[----:B------:R-:W-:Y:S01]  /*0a10*/  IMAD.WIDE R16, R17, 0x2, R4 ;  /* 0x0000000211107825 */ /* 0x000fe200078e0204 */
[----:B0-----:R-:W-:Y:S01]  /*0a20*/  CS2R R14, SRZ ;  /* 0x00000000000e7805 */ /* 0x001fe2000001ff00 */
[----:B------:R-:W-:Y:S01]  /*0a30*/  CS2R R38, SRZ ;  /* 0x0000000000267805 */ /* 0x000fe2000001ff00 */
[----:B------:R0:W5:Y:S01]  /*0a40*/  @!P1 LDG.E.128 R32, [R10.64] ;  /* 0x000000280a209981 */ /* 0x000162000c1e1d00 */
[--C-:B------:R-:W-:Y:S01]  /*0a50*/  IMAD R5, R21, c[0x0][0x1cc], R247.reuse ;  /* 0x0000730015057a24 */ /* 0x100fe200078e02f7 */
[----:B------:R-:W-:Y:S01]  /*0a60*/  LOP3.LUT R0, R0, 0xfff7ffff, RZ, 0xc0, !PT ;  /* 0xfff7ffff00007812 */ /* 0x000fe200078ec0ff */
[----:B------:R-:W-:Y:S01]  /*0a70*/  IMAD R21, R23, c[0x0][0x1cc], R247 ;  /* 0x0000730017157a24 */ /* 0x000fe200078e02f7 */
[----:B----4-:R-:W-:Y:S01]  /*0a80*/  CS2R R12, SRZ ;  /* 0x00000000000c7805 */ /* 0x010fe2000001ff00 */
[----:B------:R-:W-:Y:S01]  /*0a90*/  IMAD.WIDE R6, R7, 0x2, R2 ;  /* 0x0000000207067825 */ /* 0x000fe200078e0202 */
[----:B------:R-:W-:-:S03]  /*0aa0*/  @P2 LOP3.LUT R0, R0, 0x80000, RZ, 0xfc, !PT ;  /* 0x0008000000002812 */ /* 0x000fc600078efcff */
[--C-:B------:R-:W-:Y:S01]  /*0ab0*/  IMAD.WIDE R4, R5, 0x2, R2.reuse ;  /* 0x0000000205047825 */ /* 0x100fe200078e0202 */
[----:B------:R-:W4:Y:S01]  /*0ac0*/  @!P2 LDG.E.128 R44, [R6.64] ;  /* 0x00000028062ca981 */ /* 0x000f22000c1e1d00 */
[----:B------:R-:W-:Y:S02]  /*0ad0*/  LOP3.LUT R0, R0, 0xfffbffff, RZ, 0xc0, !PT ;  /* 0xfffbffff00007812 */ /* 0x000fe400078ec0ff */
[----:B------:R-:W-:Y:S01]  /*0ae0*/  IMAD.WIDE R2, R21, 0x2, R2 ;  /* 0x0000000215027825 */ /* 0x000fe200078e0202 */
[----:B------:R0:W4:Y:S01]  /*0af0*/  @!P1 LDG.E.128 R48, [R4.64] ;  /* 0x0000002804309981 */ /* 0x000122000c1e1d00 */
[----:B------:R-:W-:-:S03]  /*0b00*/  @P1 LOP3.LUT R0, R0, 0x40000, RZ, 0xfc, !PT ;  /* 0x0004000000001812 */ /* 0x000fc600078efcff */
[----:B------:R-:W4:Y:S04]  /*0b10*/  @!P0 LDG.E.128 R12, [R16.64] ;  /* 0x00000028100c8981 */ /* 0x000f28000c1e1d00 */
[----:B------:R0:W4:Y:S01]  /*0b20*/  @!P0 LDG.E.128 R36, [R2.64] ;  /* 0x0000002802248981 */ /* 0x000122000c1e1d00 */
[----:B------:R-:W-:-:S04]  /*0b30*/  LOP3.LUT R21, R247, 0x8, R53, 0x78, !PT ;  /* 0x00000008f7157812 */ /* 0x000fc800078e7835 */
[----:B------:R-:W-:-:S04]  /*0b40*/  LOP3.LUT R141, R21, 0x10, R53, 0x78, !PT ;  /* 0x00000010158d7812 */ /* 0x000fc800078e7835 */
[----:B-1----:R-:W-:-:S05]  /*0b50*/  LOP3.LUT R8, R141, 0x20, R53, 0x78, !PT ;  /* 0x000000208d087812 */ /* 0x002fca00078e7835 */
[----:B------:R-:W-:-:S04]  /*0b60*/  IMAD R8, R55, 0x40, R8 ;  /* 0x0000004037087824 */ /* 0x000fc800078e0208 */
[----:B------:R-:W-:Y:S01]  /*0b70*/  IMAD.SHL.U32 R246, R8, 0x2, RZ ;  /* 0x0000000208f67824 */ /* 0x000fe200078e00ff */
[----:B------:R-:W-:Y:S02]  /*0b80*/  LOP3.LUT R0, R0, 0xffdfffff, RZ, 0xc0, !PT ;  /* 0xffdfffff00007812 */ /* 0x000fe400078ec0ff */
[----:B0-----:R-:W-:Y:S02]  /*0b90*/  IADD3 R2, R22, 0x7f, RZ ;  /* 0x0000007f16027810 */ /* 0x001fe40007ffe0ff */
[----:B------:R-:W-:Y:S02]  /*0ba0*/  @P0 LOP3.LUT R0, R0, 0x200000, RZ, 0xfc, !PT ;  /* 0x0020000000000812 */ /* 0x000fe400078efcff */
[----:B------:R-:W-:Y:S01]  /*0bb0*/  ISETP.GT.AND P0, PT, R2, 0x7f, PT ;  /* 0x0000007f0200780c */ /* 0x000fe20003f04270 */
[----:B------:R-:W-:Y:S01]  /*0bc0*/  IMAD.SHL.U32 R4, R53, 0x2, RZ ;  /* 0x0000000235047824 */ /* 0x000fe200078e00ff */
[----:B------:R-:W-:Y:S02]  /*0bd0*/  LOP3.LUT R8, R19, 0x18, RZ, 0xc0, !PT ;  /* 0x0000001813087812 */ /* 0x000fe400078ec0ff */
[----:B------:R-:W-:-:S02]  /*0be0*/  LOP3.LUT R5, R53, 0x8, RZ, 0xc0, !PT ;  /* 0x0000000835057812 */ /* 0x000fc400078ec0ff */
[C---:B------:R-:W-:Y:S02]  /*0bf0*/  LOP3.LUT R9, R53.reuse, 0x10, RZ, 0xc0, !PT ;  /* 0x0000001035097812 */ /* 0x040fe400078ec0ff */
[C---:B------:R-:W-:Y:S02]  /*0c00*/  LOP3.LUT R10, R53.reuse, 0x20, RZ, 0xc0, !PT ;  /* 0x00000020350a7812 */ /* 0x040fe400078ec0ff */
[----:B------:R-:W-:Y:S02]  /*0c10*/  LOP3.LUT R11, R53, 0x80, RZ, 0xc0, !PT ;  /* 0x00000080350b7812 */ /* 0x000fe400078ec0ff */
[----:B------:R-:W-:Y:S01]  /*0c20*/  LOP3.LUT R4, R4, 0x6, RZ, 0xc0, !PT ;  /* 0x0000000604047812 */ /* 0x000fe200078ec0ff */
[----:B--2---:R0:W-:Y:S04]  /*0c30*/  STS.128 [R246+0xd000], R24 ;  /* 0x00d00018f6007388 */ /* 0x0041e80000000c00 */
[----:B------:R0:W-:Y:S04]  /*0c40*/  STS.128 [R246+0x11000], R24 ;  /* 0x01100018f6007388 */ /* 0x0001e80000000c00 */
[----:B---3--:R0:W-:Y:S04]  /*0c50*/  STS.128 [R246+0x15000], R40 ;  /* 0x01500028f6007388 */ /* 0x0081e80000000c00 */
[----:B-----5:R0:W-:Y:S04]  /*0c60*/  STS.128 [R246+0xe000], R28 ;  /* 0x00e0001cf6007388 */ /* 0x0201e80000000c00 */
[----:B------:R0:W-:Y:S04]  /*0c70*/  STS.128 [R246+0x12000], R28 ;  /* 0x0120001cf6007388 */ /* 0x0001e80000000c00 */
[----:B------:R0:W-:Y:S04]  /*0c80*/  STS.128 [R246+0xf000], R32 ;  /* 0x00f00020f6007388 */ /* 0x0001e80000000c00 */
[----:B------:R0:W-:Y:S04]  /*0c90*/  STS.128 [R246+0x13000], R32 ;  /* 0x01300020f6007388 */ /* 0x0001e80000000c00 */
[----:B----4-:R0:W-:Y:S04]  /*0ca0*/  STS.128 [R246+0x16000], R44 ;  /* 0x0160002cf6007388 */ /* 0x0101e80000000c00 */
[----:B------:R0:W-:Y:S04]  /*0cb0*/  STS.128 [R246+0x17000], R48 ;  /* 0x01700030f6007388 */ /* 0x0001e80000000c00 */
[----:B------:R0:W-:Y:S04]  /*0cc0*/  STS.128 [R246+0xc000], R12 ;  /* 0x00c0000cf6007388 */ /* 0x0001e80000000c00 */
[----:B------:R0:W-:Y:S04]  /*0cd0*/  STS.128 [R246+0x10000], R12 ;  /* 0x0100000cf6007388 */ /* 0x0001e80000000c00 */
[----:B------:R0:W-:Y:S01]  /*0ce0*/  STS.128 [R246+0x14000], R36 ;  /* 0x01400024f6007388 */ /* 0x0001e20000000c00 */
[----:B------:R-:W-:Y:S05]  /*0cf0*/  @P0 BRA `(.L_x_3) ;  /* 0x0000047000000947 */ /* 0x000fea0003800000 */
[C---:B------:R-:W-:Y:S01]  /*0d00*/  IMAD.SHL.U32 R3, R53.reuse, 0x20, RZ ;  /* 0x0000002035037824 */ /* 0x040fe200078e00ff */
[----:B0-----:R-:W-:Y:S01]  /*0d10*/  MOV R38, RZ ;  /* 0x000000ff00267202 */ /* 0x001fe20000000f00 */
[----:B------:R-:W-:Y:S01]  /*0d20*/  IMAD.SHL.U32 R2, R53, 0x10, RZ ;  /* 0x0000001035027824 */ /* 0x000fe200078e00ff */
[----:B------:R-:W-:Y:S01]  /*0d30*/  MOV R50, RZ ;  /* 0x000000ff00327202 */ /* 0x000fe20000000f00 */
[----:B------:R-:W-:Y:S01]  /*0d40*/  IMAD.MOV.U32 R36, RZ, RZ, RZ ;  /* 0x000000ffff247224 */ /* 0x000fe200078e00ff */
[----:B------:R-:W-:Y:S01]  /*0d50*/  LOP3.LUT R3, R3, 0xc00, RZ, 0xc0, !PT ;  /* 0x00000c0003037812 */ /* 0x000fe200078ec0ff */
[----:B------:R-:W-:Y:S01]  /*0d60*/  IMAD.MOV.U32 R40, RZ, RZ, RZ ;  /* 0x000000ffff287224 */ /* 0x000fe200078e00ff */
[----:B------:R-:W-:Y:S01]  /*0d70*/  MOV R64, RZ ;  /* 0x000000ff00407202 */ /* 0x000fe20000000f00 */
[----:B------:R-:W-:Y:S01]  /*0d80*/  IMAD.MOV.U32 R42, RZ, RZ, RZ ;  /* 0x000000ffff2a7224 */ /* 0x000fe200078e00ff */
[----:B------:R-:W-:Y:S01]  /*0d90*/  LOP3.LUT R2, R3, 0x1c0, R2, 0xf8, !PT ;  /* 0x000001c003027812 */ /* 0x000fe200078ef802 */
[----:B------:R-:W-:Y:S01]  /*0da0*/  IMAD.MOV.U32 R44, RZ, RZ, RZ ;  /* 0x000000ffff2c7224 */ /* 0x000fe200078e00ff */
[----:B------:R-:W-:Y:S01]  /*0db0*/  MOV R98, RZ ;  /* 0x000000ff00627202 */ /* 0x000fe20000000f00 */
[----:B------:R-:W-:Y:S01]  /*0dc0*/  IMAD.MOV.U32 R46, RZ, RZ, RZ ;  /* 0x000000ffff2e7224 */ /* 0x000fe200078e00ff */
[----:B------:R-:W-:Y:S01]  /*0dd0*/  MOV R80, RZ ;  /* 0x000000ff00507202 */ /* 0x000fe20000000f00 */
[----:B------:R-:W-:-:S02]  /*0de0*/  IMAD R5, R11, 0x20, R2 ;  /* 0x000000200b057824 */ /* 0x000fc400078e0202 */
[----:B------:R-:W-:Y:S02]  /*0df0*/  IMAD.MOV.U32 R48, RZ, RZ, RZ ;  /* 0x000000ffff307224 */ /* 0x000fe400078e00ff */
[----:B------:R-:W-:Y:S01]  /*0e00*/  IMAD.MOV.U32 R52, RZ, RZ, RZ ;  /* 0x000000ffff347224 */ /* 0x000fe200078e00ff */
[C---:B------:R-:W-:Y:S01]  /*0e10*/  LOP3.LUT R2, R5.reuse, R4, RZ, 0xfc, !PT ;  /* 0x0000000405027212 */ /* 0x040fe200078efcff */
[----:B------:R-:W-:Y:S01]  /*0e20*/  STL [R1+0x94], R5 ;  /* 0x0000940501007387 */ /* 0x000fe20000100800 */
[C-C-:B------:R-:W-:Y:S01]  /*0e30*/  LOP3.LUT R6, R5.reuse, 0x200, R4.reuse, 0xfe, !PT ;  /* 0x0000020005067812 */ /* 0x140fe200078efe04 */
[----:B------:R-:W-:Y:S01]  /*0e40*/  IMAD.MOV.U32 R54, RZ, RZ, RZ ;  /* 0x000000ffff367224 */ /* 0x000fe200078e00ff */
[----:B------:R-:W-:Y:S01]  /*0e50*/  LOP3.LUT R3, R5, 0x8, R4, 0xfe, !PT ;  /* 0x0000000805037812 */ /* 0x000fe200078efe04 */
[----:B------:R0:W-:Y:S01]  /*0e60*/  STL [R1+0x1cc], R2 ;  /* 0x0001cc0201007387 */ /* 0x0001e20000100800 */
[----:B------:R-:W-:Y:S02]  /*0e70*/  IMAD.MOV.U32 R56, RZ, RZ, RZ ;  /* 0x000000ffff387224 */ /* 0x000fe400078e00ff */
[----:B------:R-:W-:Y:S01]  /*0e80*/  IMAD.MOV.U32 R58, RZ, RZ, RZ ;  /* 0x000000ffff3a7224 */ /* 0x000fe200078e00ff */
[----:B------:R1:W-:Y:S01]  /*0e90*/  STL [R1+0x1f8], R6 ;  /* 0x0001f80601007387 */ /* 0x0003e20000100800 */
[----:B------:R-:W-:-:S02]  /*0ea0*/  IMAD.MOV.U32 R60, RZ, RZ, RZ ;  /* 0x000000ffff3c7224 */ /* 0x000fc400078e00ff */
[----:B------:R-:W-:Y:S01]  /*0eb0*/  IMAD.MOV.U32 R62, RZ, RZ, RZ ;  /* 0x000000ffff3e7224 */ /* 0x000fe200078e00ff */
[----:B------:R2:W-:Y:S01]  /*0ec0*/  STL [R1+0x214], R3 ;  /* 0x0002140301007387 */ /* 0x0005e20000100800 */
[----:B------:R-:W-:Y:S01]  /*0ed0*/  IMAD.MOV.U32 R66, RZ, RZ, RZ ;  /* 0x000000ffff427224 */ /* 0x000fe200078e00ff */
[C-C-:B0-----:R-:W-:Y:S01]  /*0ee0*/  LOP3.LUT R2, R5.reuse, 0x208, R4.reuse, 0xfe, !PT ;  /* 0x0000020805027812 */ /* 0x141fe200078efe04 */
[----:B------:R-:W-:Y:S02]  /*0ef0*/  IMAD.MOV.U32 R104, RZ, RZ, RZ ;  /* 0x000000ffff687224 */ /* 0x000fe400078e00ff */
[----:B------:R-:W-:Y:S01]  /*0f00*/  IMAD.MOV.U32 R106, RZ, RZ, RZ ;  /* 0x000000ffff6a7224 */ /* 0x000fe200078e00ff */
[C-C-:B-1----:R-:W-:Y:S01]  /*0f10*/  LOP3.LUT R6, R5.reuse, 0x10, R4.reuse, 0xfe, !PT ;  /* 0x0000001005067812 */ /* 0x142fe200078efe04 */
[----:B------:R0:W-:Y:S01]  /*0f20*/  STL [R1+0x1f4], R2 ;  /* 0x0001f40201007387 */ /* 0x0001e20000100800 */
[----:B------:R-:W-:Y:S01]  /*0f30*/  IMAD.MOV.U32 R100, RZ, RZ, RZ ;  /* 0x000000ffff647224 */ /* 0x000fe200078e00ff */
[----:B--2---:R-:W-:-:S02]  /*0f40*/  LOP3.LUT R3, R5, 0x210, R4, 0xfe, !PT ;  /* 0x0000021005037812 */ /* 0x004fc400078efe04 */
[----:B------:R1:W-:Y:S01]  /*0f50*/  STL [R1+0x210], R6 ;  /* 0x0002100601007387 */ /* 0x0003e20000100800 */
[----:B------:R-:W-:Y:S02]  /*0f60*/  IMAD.MOV.U32 R102, RZ, RZ, RZ ;  /* 0x000000ffff667224 */ /* 0x000fe400078e00ff */
        /* <DEDUP_REMOVED lines=20> */
[----:B--2---:R-:W-:-:S03]  /*10b0*/  LOP3.LUT R3, R5, 0x228, R4, 0xfe, !PT ;  /* 0x0000022805037812 */ /* 0x004fc600078efe04 */
[----:B------:R1:W-:Y:S04]  /*10c0*/  STL [R1+0x204], R6 ;  /* 0x0002040601007387 */ /* 0x0003e80000100800 */
[----:B------:R2:W-:Y:S01]  /*10d0*/  STL [R1+0x1e4], R3 ;  /* 0x0001e40301007387 */ /* 0x0005e20000100800 */
[C-C-:B0-----:R-:W-:Y:S02]  /*10e0*/  LOP3.LUT R2, R5.reuse, 0x30, R4.reuse, 0xfe, !PT ;  /* 0x0000003005027812 */ /* 0x141fe400078efe04 */
[----:B-1----:R-:W-:-:S03]  /*10f0*/  LOP3.LUT R6, R5, 0x230, R4, 0xfe, !PT ;  /* 0x0000023005067812 */ /* 0x002fc600078efe04 */
[----:B------:R0:W-:Y:S01]  /*1100*/  STL [R1+0x200], R2 ;  /* 0x0002000201007387 */ /* 0x0001e20000100800 */
[----:B--2---:R-:W-:-:S03]  /*1110*/  LOP3.LUT R3, R5, 0x38, R4, 0xfe, !PT ;  /* 0x0000003805037812 */ /* 0x004fc600078efe04 */
[----:B------:R1:W-:Y:S01]  /*1120*/  STL [R1+0x1e0], R6 ;  /* 0x0001e00601007387 */ /* 0x0003e20000100800 */
[----:B0-----:R-:W-:-:S05]  /*1130*/  LOP3.LUT R2, R5, 0x238, R4, 0xfe, !PT ;  /* 0x0000023805027812 */ /* 0x001fca00078efe04 */
[----:B------:R1:W-:Y:S04]  /*1140*/  STL [R1+0x1dc], R2 ;  /* 0x0001dc0201007387 */ /* 0x0003e80000100800 */
[----:B------:R1:W-:Y:S01]  /*1150*/  STL [R1+0x1fc], R3 ;  /* 0x0001fc0301007387 */ /* 0x0003e20000100800 */
[----:B------:R-:W-:Y:S05]  /*1160*/  BRA `(.L_x_4) ;  /* 0x0000a1e000007947 */ /* 0x000fea0003800000 */
.L_x_3:
[----:B------:R-:W-:Y:S01]  /*1170*/  IMAD.U32 R6, RZ, RZ, UR14 ;  /* 0x0000000eff067e24 */ /* 0x000fe2000f8e00ff */
[----:B------:R-:W-:Y:S01]  /*1180*/  MOV R7, UR15 ;  /* 0x0000000f00077c02 */ /* 0x000fe20008000f00 */
[C---:B------:R-:W-:Y:S01]  /*1190*/  IMAD.SHL.U32 R6, R53.reuse, 0x20, RZ ;  /* 0x0000002035067824 */ /* 0x040fe200078e00ff */
[----:B0-----:R-:W-:Y:S01]  /*11a0*/  LOP3.LUT R14, R4, UR4, RZ, 0xfc, !PT ;  /* 0x00000004040e7c12 */ /* 0x001fe2000f8efcff */
[----:B------:R-:W-:Y:S01]  /*11b0*/  IMAD.U32 R3, RZ, RZ, UR15 ;  /* 0x0000000fff037e24 */ /* 0x000fe2000f8e00ff */
[----:B------:R-:W-:Y:S01]  /*11c0*/  LOP3.LUT R37, R20, 0x18, R19, 0x34, !PT ;  /* 0x0000001814257812 */ /* 0x000fe200078e3413 */
[----:B------:R-:W-:Y:S01]  /*11d0*/  IMAD.SHL.U32 R12, R53, 0x10, RZ ;  /* 0x00000010350c7824 */ /* 0x000fe200078e00ff */
[----:B------:R-:W-:Y:S01]  /*11e0*/  LOP3.LUT R13, R6, 0xc00, RZ, 0xc0, !PT ;  /* 0x00000c00060d7812 */ /* 0x000fe200078ec0ff */
[----:B------:R-:W-:Y:S01]  /*11f0*/  IMAD.MOV.U32 R3, RZ, RZ, R7 ;  /* 0x000000ffff037224 */ /* 0x000fe200078e0007 */
[----:B------:R-:W-:Y:S01]  /*1200*/  ISETP.GE.AND P0, PT, R14, c[0x0][0x214], PT ;  /* 0x000085000e007a0c */ /* 0x000fe20003f06270 */
[----:B------:R-:W-:Y:S01]  /*1210*/  IMAD.SHL.U32 R7, R18, 0x2, RZ ;  /* 0x0000000212077824 */ /* 0x000fe200078e00ff */
[----:B------:R-:W-:Y:S01]  /*1220*/  LOP3.LUT R18, R13, 0x1c0, R12, 0xf8, !PT ;  /* 0x000001c00d127812 */ /* 0x000fe200078ef80c */
[----:B------:R-:W-:Y:S01]  /*1230*/  IMAD.SHL.U32 R6, R5, 0x2, RZ ;  /* 0x0000000205067824 */ /* 0x000fe200078e00ff */
[----:B------:R-:W-:Y:S01]  /*1240*/  LOP3.LUT R27, R55, 0x20, RZ, 0xfc, !PT ;  /* 0x00000020371b7812 */ /* 0x000fe200078efcff */
[----:B------:R-:W-:Y:S01]  /*1250*/  IMAD.SHL.U32 R15, R9, 0x2, RZ ;  /* 0x00000002090f7824 */ /* 0x000fe200078e00ff */
[----:B------:R-:W-:Y:S01]  /*1260*/  LOP3.LUT R13, R7, 0x28, R4, 0x1e, !PT ;  /* 0x00000028070d7812 */ /* 0x000fe200078e1e04 */
[----:B------:R-:W-:Y:S01]  /*1270*/  IMAD R35, R55, c[0x0][0x1e4], R20 ;  /* 0x0000790037237a24 */ /* 0x000fe200078e0214 */
[----:B------:R-:W-:Y:S01]  /*1280*/  LOP3.LUT R5, R7, 0x8, R4, 0x1e, !PT ;  /* 0x0000000807057812 */ /* 0x000fe200078e1e04 */
[--C-:B------:R-:W-:Y:S01]  /*1290*/  IMAD R43, R27, c[0x0][0x1b4], R20.reuse ;  /* 0x00006d001b2b7a24 */ /* 0x100fe200078e0214 */
[----:B------:R-:W-:Y:S01]  /*12a0*/  LOP3.LUT R12, R4, 0x10, R7, 0xfe, !PT ;  /* 0x00000010040c7812 */ /* 0x000fe200078efe07 */
[----:B------:R-:W-:Y:S01]  /*12b0*/  IMAD R45, R55, c[0x0][0x1b4], R20 ;  /* 0x00006d00372d7a24 */ /* 0x000fe200078e0214 */
[C-C-:B------:R-:W-:Y:S01]  /*12c0*/  LOP3.LUT R14, R7.reuse, 0x48, R4.reuse, 0x1e, !PT ;  /* 0x00000048070e7812 */ /* 0x140fe200078e1e04 */
[----:B------:R-:W-:Y:S01]  /*12d0*/  IMAD.IADD R43, R8, 0x1, R43 ;  /* 0x00000001082b7824 */ /* 0x000fe200078e022b */
[----:B------:R-:W-:Y:S01]  /*12e0*/  LOP3.LUT R16, R4, 0x50, R7, 0xfe, !PT ;  /* 0x0000005004107812 */ /* 0x000fe200078efe07 */
[----:B------:R-:W-:Y:S01]  /*12f0*/  IMAD.IADD R45, R8, 0x1, R45 ;  /* 0x00000001082d7824 */ /* 0x000fe200078e022d */
[----:B------:R-:W-:Y:S01]  /*1300*/  LOP3.LUT R17, R7, 0x68, R4, 0x1e, !PT ;  /* 0x0000006807117812 */ /* 0x000fe200078e1e04 */
[----:B------:R-:W-:Y:S01]  /*1310*/  IMAD.U32 R2, RZ, RZ, UR14 ;  /* 0x0000000eff027e24 */ /* 0x000fe2000f8e00ff */
[----:B------:R-:W-:Y:S01]  /*1320*/  LOP3.LUT R111, R15, R13, R6, 0x1e, !PT ;  /* 0x0000000d0f6f7212 */ /* 0x000fe200078e1e06 */
[C---:B------:R-:W-:Y:S01]  /*1330*/  IMAD.IADD R13, R6.reuse, 0x1, R15 ;  /* 0x00000001060d7824 */ /* 0x040fe200078e020f */
[----:B------:R-:W-:Y:S01]  /*1340*/  LOP3.LUT R248, R6, R4, R7, 0xfe, !PT ;  /* 0x0000000406f87212 */ /* 0x000fe200078efe07 */
[----:B------:R-:W-:Y:S01]  /*1350*/  IMAD R164, R11, 0x20, R18 ;  /* 0x000000200ba47824 */ /* 0x000fe200078e0212 */
[-C--:B------:R-:W-:Y:S01]  /*1360*/  IADD3 R23, R7, R6.reuse, RZ ;  /* 0x0000000607177210 */ /* 0x080fe20007ffe0ff */
[----:B------:R-:W-:Y:S01]  /*1370*/  IMAD.WIDE R250, R45, 0x2, R2 ;  /* 0x000000022dfa7825 */ /* 0x000fe200078e0202 */
[C---:B------:R-:W-:Y:S01]  /*1380*/  LOP3.LUT R119, R15.reuse, R6, R5, 0xfe, !PT ;  /* 0x000000060f777212 */ /* 0x040fe200078efe05 */
[----:B------:R-:W-:Y:S01]  /*1390*/  CS2R R104, SRZ ;  /* 0x0000000000687805 */ /* 0x000fe2000001ff00 */
[C---:B------:R-:W-:Y:S01]  /*13a0*/  LOP3.LUT R117, R15.reuse, R12, R6, 0xf6, !PT ;  /* 0x0000000c0f757212 */ /* 0x040fe200078ef606 */
[----:B------:R-:W-:Y:S01]  /*13b0*/  CS2R R106, SRZ ;  /* 0x00000000006a7805 */ /* 0x000fe2000001ff00 */
[C---:B------:R-:W-:Y:S01]  /*13c0*/  LOP3.LUT R77, R15.reuse, R6, R14, 0xfe, !PT ;  /* 0x000000060f4d7212 */ /* 0x040fe200078efe0e */
[----:B------:R-:W-:Y:S01]  /*13d0*/  CS2R R100, SRZ ;  /* 0x0000000000647805 */ /* 0x000fe2000001ff00 */
[C-C-:B------:R-:W-:Y:S01]  /*13e0*/  LOP3.LUT R75, R15.reuse, R16, R6.reuse, 0xf6, !PT ;  /* 0x000000100f4b7212 */ /* 0x140fe200078ef606 */
[----:B------:R-:W-:Y:S01]  /*13f0*/  IMAD.IADD R16, R8, 0x1, R35 ;  /* 0x0000000108107824 */ /* 0x000fe200078e0223 */
[----:B------:R-:W-:Y:S01]  /*1400*/  LOP3.LUT R25, R15, R17, R6, 0x1e, !PT ;  /* 0x000000110f197212 */ /* 0x000fe200078e1e06 */
[----:B------:R-:W-:Y:S01]  /*1410*/  CS2R R102, SRZ ;  /* 0x0000000000667805 */ /* 0x000fe2000001ff00 */
[C-C-:B------:R-:W-:Y:S01]  /*1420*/  LOP3.LUT R12, R4.reuse, 0x30, R7.reuse, 0xfe, !PT ;  /* 0x00000030040c7812 */ /* 0x140fe200078efe07 */
[----:B------:R-:W-:Y:S01]  /*1430*/  CS2R R96, SRZ ;  /* 0x0000000000607805 */ /* 0x000fe2000001ff00 */
[----:B------:R-:W-:Y:S01]  /*1440*/  LOP3.LUT R14, R4, 0x70, R7, 0xfe, !PT ;  /* 0x00000070040e7812 */ /* 0x000fe200078efe07 */
[----:B------:R-:W-:Y:S01]  /*1450*/  CS2R R98, SRZ ;  /* 0x0000000000627805 */ /* 0x000fe2000001ff00 */
[----:B------:R-:W-:Y:S01]  /*1460*/  LOP3.LUT R6, R19, 0x8, RZ, 0xc0, !PT ;  /* 0x0000000813067812 */ /* 0x000fe200078ec0ff */
[----:B------:R-:W-:Y:S01]  /*1470*/  CS2R R92, SRZ ;  /* 0x00000000005c7805 */ /* 0x000fe2000001ff00 */
[----:B------:R-:W-:Y:S01]  /*1480*/  LOP3.LUT R5, R20, 0x10, R19, 0xf8, !PT ;  /* 0x0000001014057812 */ /* 0x000fe200078ef813 */
[----:B------:R-:W-:Y:S01]  /*1490*/  CS2R R94, SRZ ;  /* 0x00000000005e7805 */ /* 0x000fe2000001ff00 */
[C---:B------:R-:W-:Y:S01]  /*14a0*/  LOP3.LUT R109, R13.reuse, R12, RZ, 0x3c, !PT ;  /* 0x0000000c0d6d7212 */ /* 0x040fe200078e3cff */
[----:B------:R-:W-:Y:S01]  /*14b0*/  CS2R R88, SRZ ;  /* 0x0000000000587805 */ /* 0x000fe2000001ff00 */
[----:B------:R-:W-:Y:S01]  /*14c0*/  LOP3.LUT R33, R13, R14, RZ, 0x3c, !PT ;  /* 0x0000000e0d217212 */ /* 0x000fe200078e3cff */
[----:B------:R-:W-:Y:S01]  /*14d0*/  CS2R R90, SRZ ;  /* 0x00000000005a7805 */ /* 0x000fe2000001ff00 */
[--C-:B------:R-:W-:Y:S01]  /*14e0*/  LOP3.LUT R31, R5, 0x30, R6.reuse, 0x1e, !PT ;  /* 0x00000030051f7812 */ /* 0x100fe200078e1e06 */
[----:B------:R-:W-:Y:S01]  /*14f0*/  CS2R R84, SRZ ;  /* 0x0000000000547805 */ /* 0x000fe2000001ff00 */
[----:B------:R-:W-:Y:S01]  /*1500*/  LOP3.LUT R5, R19, 0x10, R6, 0x2e, !PT ;  /* 0x0000001013057812 */ /* 0x000fe200078e2e06 */
[----:B------:R-:W-:Y:S01]  /*1510*/  CS2R R86, SRZ ;  /* 0x0000000000567805 */ /* 0x000fe2000001ff00 */
[C---:B------:R-:W-:Y:S01]  /*1520*/  LOP3.LUT R13, R55.reuse, 0x60, RZ, 0xfc, !PT ;  /* 0x00000060370d7812 */ /* 0x040fe200078efcff */
[----:B------:R-:W-:Y:S01]  /*1530*/  CS2R R80, SRZ ;  /* 0x0000000000507805 */ /* 0x000fe2000001ff00 */
[----:B------:R-:W-:Y:S01]  /*1540*/  LOP3.LUT R19, R55, 0x40, RZ, 0xfc, !PT ;  /* 0x0000004037137812 */ /* 0x000fe200078efcff */
[----:B------:R-:W-:Y:S01]  /*1550*/  CS2R R82, SRZ ;  /* 0x0000000000527805 */ /* 0x000fe2000001ff00 */
[----:B------:R-:W-:Y:S01]  /*1560*/  SHF.R.U32.HI R6, RZ, 0x1, R53 ;  /* 0x00000001ff067819 */ /* 0x000fe20000011635 */
[C---:B------:R-:W-:Y:S01]  /*1570*/  IMAD R17, R13.reuse, c[0x0][0x1e4], R20 ;  /* 0x000079000d117a24 */ /* 0x040fe200078e0214 */
[----:B------:R-:W-:Y:S01]  /*1580*/  SHF.R.U32.HI R7, RZ, 0x1, R10 ;  /* 0x00000001ff077819 */ /* 0x000fe2000001160a */
[--C-:B------:R-:W-:Y:S01]  /*1590*/  IMAD R39, R13, c[0x0][0x1b4], R20.reuse ;  /* 0x00006d000d277a24 */ /* 0x100fe200078e0214 */
[----:B------:R-:W-:Y:S01]  /*15a0*/  LOP3.LUT R10, R6, 0x20, RZ, 0xc0, !PT ;  /* 0x00000020060a7812 */ /* 0x000fe200078ec0ff */
[C-C-:B------:R-:W-:Y:S01]  /*15b0*/  IMAD R13, R19.reuse, c[0x0][0x1e4], R20.reuse ;  /* 0x00007900130d7a24 */ /* 0x140fe200078e0214 */
[----:B------:R-:W-:Y:S01]  /*15c0*/  SHF.R.U32.HI R12, RZ, 0x1, R11 ;  /* 0x00000001ff0c7819 */ /* 0x000fe2000001160b */
[--C-:B------:R-:W-:Y:S01]  /*15d0*/  IMAD R41, R19, c[0x0][0x1b4], R20.reuse ;  /* 0x00006d0013297a24 */ /* 0x100fe200078e0214 */
[----:B------:R-:W-:Y:S01]  /*15e0*/  SHF.R.U32.HI R14, RZ, 0x2, R53 ;  /* 0x00000002ff0e7819 */ /* 0x000fe20000011635 */
[----:B------:R-:W-:Y:S01]  /*15f0*/  IMAD R19, R27, c[0x0][0x1e4], R20 ;  /* 0x000079001b137a24 */ /* 0x000fe200078e0214 */
[----:B------:R-:W-:Y:S01]  /*1600*/  LOP3.LUT R27, R5, R20, RZ, 0xfc, !PT ;  /* 0x00000014051b7212 */ /* 0x000fe200078efcff */
[----:B------:R-:W-:Y:S01]  /*1610*/  IMAD.U32 R5, RZ, RZ, UR4 ;  /* 0x00000004ff057e24 */ /* 0x000fe2000f8e00ff */
[C---:B------:R-:W-:Y:S01]  /*1620*/  IADD3 R13, R8.reuse, R13, RZ ;  /* 0x0000000d080d7210 */ /* 0x040fe20007ffe0ff */
[----:B------:R-:W-:Y:S01]  /*1630*/  IMAD.IADD R16, R8, 0x1, R17 ;  /* 0x0000000108107824 */ /* 0x000fe200078e0211 */
[----:B------:R-:W-:Y:S01]  /*1640*/  LOP3.LUT R29, R20, 0x20, R8, 0x1e, !PT ;  /* 0x00000020141d7812 */ /* 0x000fe200078e1e08 */
[C---:B------:R-:W-:Y:S01]  /*1650*/  IMAD.IADD R39, R8.reuse, 0x1, R39 ;  /* 0x0000000108277824 */ /* 0x040fe200078e0227 */
[----:B------:R-:W-:Y:S01]  /*1660*/  LOP3.LUT R6, R5, 0x78, R4, 0xfe, !PT ;  /* 0x0000007805067812 */ /* 0x000fe200078efe04 */
[----:B------:R-:W-:Y:S01]  /*1670*/  IMAD.IADD R41, R8, 0x1, R41 ;  /* 0x0000000108297824 */ /* 0x000fe200078e0229 */
[----:B------:R0:W-:Y:S01]  /*1680*/  STL [R1+0x1c4], R16 ;  /* 0x0001c41001007387 */ /* 0x0001e20000100800 */
[C-C-:B------:R-:W-:Y:S01]  /*1690*/  LOP3.LUT R113, R15.reuse, 0x20, R248.reuse, 0x1e, !PT ;  /* 0x000000200f717812 */ /* 0x140fe200078e1ef8 */
[----:B------:R-:W-:Y:S01]  /*16a0*/  CS2R R68, SRZ ;  /* 0x0000000000447805 */ /* 0x000fe2000001ff00 */
[----:B------:R-:W-:Y:S01]  /*16b0*/  ISETP.GE.AND P1, PT, R6, c[0x0][0x214], PT ;  /* 0x0000850006007a0c */ /* 0x000fe20003f26270 */
[----:B------:R1:W-:Y:S01]  /*16c0*/  STL [R1+0x1c0], R13 ;  /* 0x0001c00d01007387 */ /* 0x0003e20000100800 */
[----:B------:R-:W-:Y:S01]  /*16d0*/  SGXT.U32 R6, R14, 0x3 ;  /* 0x000000030e06781a */ /* 0x000fe20000000000 */
[----:B------:R-:W-:Y:S01]  /*16e0*/  CS2R R70, SRZ ;  /* 0x0000000000467805 */ /* 0x000fe2000001ff00 */
[----:B------:R-:W-:Y:S01]  /*16f0*/  LOP3.LUT R35, R15, 0x60, R248, 0x1e, !PT ;  /* 0x000000600f237812 */ /* 0x000fe200078e1ef8 */
[----:B------:R-:W-:Y:S01]  /*1700*/  CS2R R44, SRZ ;  /* 0x00000000002c7805 */ /* 0x000fe2000001ff00 */
[----:B------:R-:W-:Y:S01]  /*1710*/  LOP3.LUT R17, R10, R6, R7, 0xfe, !PT ;  /* 0x000000060a117212 */ /* 0x000fe200078efe07 */
[----:B0-----:R-:W-:Y:S01]  /*1720*/  IMAD.IADD R16, R8, 0x1, R19 ;  /* 0x0000000108107824 */ /* 0x001fe200078e0213 */
[----:B------:R-:W-:Y:S01]  /*1730*/  LOP3.LUT R8, R12, R10, RZ, 0xfc, !PT ;  /* 0x0000000a0c087212 */ /* 0x000fe200078efcff */
[----:B------:R-:W-:Y:S01]  /*1740*/  CS2R R46, SRZ ;  /* 0x00000000002e7805 */ /* 0x000fe2000001ff00 */
[----:B------:R-:W-:Y:S01]  /*1750*/  IADD3 R19, R7, R12, R10 ;  /* 0x0000000c07137210 */ /* 0x000fe20007ffe00a */
[----:B------:R-:W-:Y:S01]  /*1760*/  CS2R R48, SRZ ;  /* 0x0000000000307805 */ /* 0x000fe2000001ff00 */
[----:B-1----:R-:W-:Y:S01]  /*1770*/  LOP3.LUT R13, R10, R7, RZ, 0xfc, !PT ;  /* 0x000000070a0d7212 */ /* 0x002fe200078efcff */
[----:B------:R0:W-:Y:S01]  /*1780*/  STL [R1+0x1bc], R16 ;  /* 0x0001bc1001007387 */ /* 0x0001e20000100800 */
[----:B------:R-:W-:Y:S01]  /*1790*/  LOP3.LUT R8, R8, R6, R7, 0xfe, !PT ;  /* 0x0000000608087212 */ /* 0x000fe200078efe07 */
[----:B------:R-:W-:Y:S01]  /*17a0*/  IMAD.IADD R6, R6, 0x1, R19 ;  /* 0x0000000106067824 */ /* 0x000fe200078e0213 */
[-C--:B------:R-:W-:Y:S01]  /*17b0*/  LOP3.LUT R26, R13, R12.reuse, R21, 0x1e, !PT ;  /* 0x0000000c0d1a7212 */ /* 0x080fe200078e1e15 */
[----:B------:R-:W-:Y:S01]  /*17c0*/  CS2R R50, SRZ ;  /* 0x0000000000327805 */ /* 0x000fe2000001ff00 */
[----:B------:R-:W-:Y:S01]  /*17d0*/  LOP3.LUT R13, R10, 0xf, R53, 0xf8, !PT ;  /* 0x0000000f0a0d7812 */ /* 0x000fe200078ef835 */
[----:B------:R-:W-:Y:S01]  /*17e0*/  IMAD.WIDE R10, R41, 0x2, R2 ;  /* 0x00000002290a7825 */ /* 0x000fe200078e0202 */
[----:B------:R1:W-:Y:S01]  /*17f0*/  STL [R1+0x98], R6 ;  /* 0x0000980601007387 */ /* 0x0003e20000100800 */
[----:B------:R-:W-:Y:S01]  /*1800*/  LOP3.LUT R17, R17, R12, RZ, 0xfc, !PT ;  /* 0x0000000c11117212 */ /* 0x000fe200078efcff */
[----:B------:R-:W-:Y:S01]  /*1810*/  CS2R R54, SRZ ;  /* 0x0000000000367805 */ /* 0x000fe2000001ff00 */
[----:B------:R-:W-:Y:S01]  /*1820*/  LOP3.LUT R13, R7, R13, R12, 0xfe, !PT ;  /* 0x0000000d070d7212 */ /* 0x000fe200078efe0c */
[----:B------:R-:W-:Y:S01]  /*1830*/  STL [R1+0x94], R164 ;  /* 0x000094a401007387 */ /* 0x000fe20000100800 */
[----:B------:R-:W-:Y:S01]  /*1840*/  SHF.L.U32 R8, R8, 0x7, RZ ;  /* 0x0000000708087819 */ /* 0x000fe200000006ff */
[----:B0-----:R-:W-:Y:S01]  /*1850*/  IMAD.SHL.U32 R16, R17, 0x80, RZ ;  /* 0x0000008011107824 */ /* 0x001fe200078e00ff */
[----:B------:R-:W-:Y:S01]  /*1860*/  SHF.R.U32.HI R24, RZ, 0x1, R9 ;  /* 0x00000001ff187819 */ /* 0x000fe20000011609 */
[----:B------:R-:W-:Y:S01]  /*1870*/  CS2R R56, SRZ ;  /* 0x0000000000387805 */ /* 0x000fe2000001ff00 */
[----:B------:R-:W-:Y:S01]  /*1880*/  LOP3.LUT R249, R8, R248, R15, 0xfe, !PT ;  /* 0x000000f808f97212 */ /* 0x000fe200078efe0f */
[--C-:B-1----:R-:W-:Y:S01]  /*1890*/  IMAD.WIDE R6, R39, 0x2, R2.reuse ;  /* 0x0000000227067825 */ /* 0x102fe200078e0202 */
[-C--:B------:R-:W-:Y:S01]  /*18a0*/  LOP3.LUT R120, R119, R8.reuse, RZ, 0xfc, !PT ;  /* 0x0000000877787212 */ /* 0x080fe200078efcff */
[----:B------:R-:W-:Y:S01]  /*18b0*/  CS2R R58, SRZ ;  /* 0x00000000003a7805 */ /* 0x000fe2000001ff00 */
[-C--:B------:R-:W-:Y:S01]  /*18c0*/  LOP3.LUT R118, R117, R8.reuse, RZ, 0xfc, !PT ;  /* 0x0000000875767212 */ /* 0x080fe200078efcff */
[----:B------:R-:W-:Y:S01]  /*18d0*/  CS2R R60, SRZ ;  /* 0x00000000003c7805 */ /* 0x000fe2000001ff00 */
[----:B------:R0:W-:Y:S01]  /*18e0*/  STL.64 [R1+0x10], R6 ;  /* 0x0000100601007387 */ /* 0x0001e20000100a00 */
[-C--:B------:R-:W-:Y:S01]  /*18f0*/  LOP3.LUT R114, R113, R8.reuse, RZ, 0xfc, !PT ;  /* 0x0000000871727212 */ /* 0x080fe200078efcff */
[----:B------:R-:W-:Y:S01]  /*1900*/  IMAD.SHL.U32 R120, R120, 0x2, RZ ;  /* 0x0000000278787824 */ /* 0x000fe200078e00ff */
[-C--:B------:R-:W-:Y:S01]  /*1910*/  LOP3.LUT R112, R111, R8.reuse, RZ, 0xfc, !PT ;  /* 0x000000086f707212 */ /* 0x080fe200078efcff */
[----:B------:R-:W-:Y:S01]  /*1920*/  STL.64 [R1+0x8], R10 ;  /* 0x0000080a01007387 */ /* 0x000fe20000100a00 */
[-C--:B------:R-:W-:Y:S01]  /*1930*/  LOP3.LUT R110, R109, R8.reuse, RZ, 0xfc, !PT ;  /* 0x000000086d6e7212 */ /* 0x080fe200078efcff */
[----:B------:R-:W-:Y:S01]  /*1940*/  IMAD.SHL.U32 R118, R118, 0x2, RZ ;  /* 0x0000000276767824 */ /* 0x000fe200078e00ff */
[-C--:B------:R-:W-:Y:S01]  /*1950*/  LOP3.LUT R78, R77, R8.reuse, RZ, 0xfc, !PT ;  /* 0x000000084d4e7212 */ /* 0x080fe200078efcff */
[----:B------:R-:W-:Y:S01]  /*1960*/  IMAD.SHL.U32 R112, R112, 0x2, RZ ;  /* 0x0000000270707824 */ /* 0x000fe200078e00ff */
[-C--:B------:R-:W-:Y:S01]  /*1970*/  LOP3.LUT R76, R75, R8.reuse, RZ, 0xfc, !PT ;  /* 0x000000084b4c7212 */ /* 0x080fe200078efcff */
[----:B------:R-:W-:Y:S01]  /*1980*/  IMAD.SHL.U32 R110, R110, 0x2, RZ ;  /* 0x000000026e6e7824 */ /* 0x000fe200078e00ff */
[----:B------:R-:W-:Y:S01]  /*1990*/  LOP3.LUT R72, R35, R8, RZ, 0xfc, !PT ;  /* 0x0000000823487212 */ /* 0x000fe200078efcff */
[----:B0-----:R-:W-:Y:S01]  /*19a0*/  IMAD.WIDE R6, R43, 0x2, R2 ;  /* 0x000000022b067825 */ /* 0x001fe200078e0202 */
[--C-:B------:R-:W-:Y:S01]  /*19b0*/  LOP3.LUT R2, R23, 0x18, R4.reuse, 0x1e, !PT ;  /* 0x0000001817027812 */ /* 0x100fe200078e1e04 */
[----:B------:R-:W-:Y:S01]  /*19c0*/  CS2R R42, SRZ ;  /* 0x00000000002a7805 */ /* 0x000fe2000001ff00 */
[----:B------:R-:W-:Y:S01]  /*19d0*/  LOP3.LUT R248, R16, R248, R15, 0xfe, !PT ;  /* 0x000000f810f87212 */ /* 0x000fe200078efe0f */
[----:B------:R-:W-:Y:S01]  /*19e0*/  IMAD.IADD R3, R15, 0x1, R23 ;  /* 0x000000010f037824 */ /* 0x000fe200078e0217 */
[----:B------:R0:W-:Y:S01]  /*19f0*/  STL.64 [R1], R6 ;  /* 0x0000000601007387 */ /* 0x0001e20000100a00 */
[----:B------:R-:W-:Y:S01]  /*1a00*/  LOP3.LUT R115, R2, R15, RZ, 0xfc, !PT ;  /* 0x0000000f02737212 */ /* 0x000fe200078efcff */
[----:B------:R-:W-:Y:S01]  /*1a10*/  IMAD.SHL.U32 R78, R78, 0x2, RZ ;  /* 0x000000024e4e7824 */ /* 0x000fe200078e00ff */
[----:B------:R-:W-:Y:S01]  /*1a20*/  LOP3.LUT R119, R16, R119, RZ, 0xfc, !PT ;  /* 0x0000007710777212 */ /* 0x000fe200078efcff */
[----:B------:R-:W-:Y:S01]  /*1a30*/  IMAD.SHL.U32 R76, R76, 0x2, RZ ;  /* 0x000000024c4c7824 */ /* 0x000fe200078e00ff */
[C-C-:B------:R-:W-:Y:S01]  /*1a40*/  LOP3.LUT R79, R3.reuse, 0x38, R4.reuse, 0x1e, !PT ;  /* 0x00000038034f7812 */ /* 0x140fe200078e1e04 */
[----:B------:R-:W-:Y:S01]  /*1a50*/  CS2R R62, SRZ ;  /* 0x00000000003e7805 */ /* 0x000fe2000001ff00 */
[--C-:B------:R-:W-:Y:S01]  /*1a60*/  LOP3.LUT R3, R3, 0x78, R4.reuse, 0x1e, !PT ;  /* 0x0000007803037812 */ /* 0x100fe200078e1e04 */
[----:B------:R-:W-:Y:S01]  /*1a70*/  IMAD.SHL.U32 R119, R119, 0x2, RZ ;  /* 0x0000000277777824 */ /* 0x000fe200078e00ff */
[-C--:B------:R-:W-:Y:S01]  /*1a80*/  LOP3.LUT R116, R115, R8.reuse, RZ, 0xfc, !PT ;  /* 0x0000000873747212 */ /* 0x080fe200078efcff */
[----:B------:R-:W-:Y:S01]  /*1a90*/  CS2R R64, SRZ ;  /* 0x0000000000407805 */ /* 0x000fe2000001ff00 */
[-C--:B------:R-:W-:Y:S01]  /*1aa0*/  LOP3.LUT R108, R79, R8.reuse, RZ, 0xfc, !PT ;  /* 0x000000084f6c7212 */ /* 0x080fe200078efcff */
[----:B------:R-:W-:Y:S01]  /*1ab0*/  CS2R R66, SRZ ;  /* 0x0000000000427805 */ /* 0x000fe2000001ff00 */
[----:B0-----:R-:W-:Y:S01]  /*1ac0*/  LOP3.LUT R6, R23, 0x58, R4, 0x1e, !PT ;  /* 0x0000005817067812 */ /* 0x001fe200078e1e04 */
[----:B------:R-:W-:Y:S01]  /*1ad0*/  IMAD.SHL.U32 R116, R116, 0x2, RZ ;  /* 0x0000000274747824 */ /* 0x000fe200078e00ff */
[C---:B------:R-:W-:Y:S01]  /*1ae0*/  LOP3.LUT R23, R53.reuse, 0x7, RZ, 0xc0, !PT ;  /* 0x0000000735177812 */ /* 0x040fe200078ec0ff */
[----:B------:R-:W-:Y:S01]  /*1af0*/  IMAD.SHL.U32 R108, R108, 0x2, RZ ;  /* 0x000000026c6c7824 */ /* 0x000fe200078e00ff */
[----:B------:R-:W-:Y:S01]  /*1b00*/  LOP3.LUT R73, R6, R15, RZ, 0xfc, !PT ;  /* 0x0000000f06497212 */ /* 0x000fe200078efcff */
[----:B------:R-:W-:Y:S01]  /*1b10*/  IMAD.SHL.U32 R6, R53, 0x40, RZ ;  /* 0x0000004035067824 */ /* 0x000fe200078e00ff */
[C---:B------:R-:W-:Y:S01]  /*1b20*/  LOP3.LUT R117, R16.reuse, R117, RZ, 0xfc, !PT ;  /* 0x0000007510757212 */ /* 0x040fe200078efcff */
[----:B------:R-:W-:Y:S01]  /*1b30*/  IMAD.SHL.U32 R249, R249, 0x2, RZ ;  /* 0x00000002f9f97824 */ /* 0x000fe200078e00ff */
[-C--:B------:R-:W-:Y:S01]  /*1b40*/  LOP3.LUT R74, R73, R8.reuse, RZ, 0xfc, !PT ;  /* 0x00000008494a7212 */ /* 0x080fe200078efcff */
[----:B------:R-:W-:Y:S01]  /*1b50*/  UMOV UR34, UR10 ;  /* 0x0000000a00227c82 */ /* 0x000fe20008000000 */
[C---:B------:R-:W-:Y:S01]  /*1b60*/  LOP3.LUT R115, R16.reuse, R115, RZ, 0xfc, !PT ;  /* 0x0000007310737212 */ /* 0x040fe200078efcff */
[----:B------:R-:W-:Y:S01]  /*1b70*/  IMAD.SHL.U32 R117, R117, 0x2, RZ ;  /* 0x0000000275757824 */ /* 0x000fe200078e00ff */
[----:B------:R-:W-:Y:S01]  /*1b80*/  LOP3.LUT R113, R16, R113, RZ, 0xfc, !PT ;  /* 0x0000007110717212 */ /* 0x000fe200078efcff */
[----:B------:R-:W-:Y:S01]  /*1b90*/  IMAD.SHL.U32 R74, R74, 0x2, RZ ;  /* 0x000000024a4a7824 */ /* 0x000fe200078e00ff */
[C---:B------:R-:W-:Y:S01]  /*1ba0*/  LOP3.LUT R111, R16.reuse, R111, RZ, 0xfc, !PT ;  /* 0x0000006f106f7212 */ /* 0x040fe200078efcff */
        /* <DEDUP_REMOVED lines=8> */
[----:B------:R-:W-:Y:S01]  /*1c30*/  UMOV UR35, UR11 ;  /* 0x0000000b00237c82 */ /* 0x000fe20008000000 */
[C---:B------:R-:W-:Y:S01]  /*1c40*/  LOP3.LUT R73, R16.reuse, R73, RZ, 0xfc, !PT ;  /* 0x0000004910497212 */ /* 0x040fe200078efcff */
[----:B------:R-:W-:Y:S01]  /*1c50*/  IMAD.SHL.U32 R77, R77, 0x2, RZ ;  /* 0x000000024d4d7824 */ /* 0x000fe200078e00ff */
[C---:B------:R-:W-:Y:S01]  /*1c60*/  LOP3.LUT R35, R16.reuse, R35, RZ, 0xfc, !PT ;  /* 0x0000002310237212 */ /* 0x040fe200078efcff */
[----:B------:R-:W-:Y:S01]  /*1c70*/  IMAD.SHL.U32 R75, R75, 0x2, RZ ;  /* 0x000000024b4b7824 */ /* 0x000fe200078e00ff */
[C---:B------:R-:W-:Y:S01]  /*1c80*/  LOP3.LUT R20, R16.reuse, R25, RZ, 0xfc, !PT ;  /* 0x0000001910147212 */ /* 0x040fe200078efcff */
[----:B------:R-:W-:Y:S01]  /*1c90*/  IMAD.SHL.U32 R73, R73, 0x2, RZ ;  /* 0x0000000249497824 */ /* 0x000fe200078e00ff */
[----:B------:R-:W-:Y:S01]  /*1ca0*/  LOP3.LUT R18, R16, R33, RZ, 0xfc, !PT ;  /* 0x0000002110127212 */ /* 0x000fe200078efcff */
[----:B------:R-:W-:Y:S01]  /*1cb0*/  IMAD.SHL.U32 R35, R35, 0x2, RZ ;  /* 0x0000000223237824 */ /* 0x000fe200078e00ff */
[-C--:B------:R-:W-:Y:S01]  /*1cc0*/  LOP3.LUT R21, R25, R8.reuse, RZ, 0xfc, !PT ;  /* 0x0000000819157212 */ /* 0x080fe200078efcff */
[----:B------:R-:W-:Y:S01]  /*1cd0*/  IMAD.SHL.U32 R20, R20, 0x2, RZ ;  /* 0x0000000214147824 */ /* 0x000fe200078e00ff */
[-C--:B------:R-:W-:Y:S01]  /*1ce0*/  LOP3.LUT R19, R33, R8.reuse, RZ, 0xfc, !PT ;  /* 0x0000000821137212 */ /* 0x080fe200078efcff */
[----:B------:R-:W-:Y:S01]  /*1cf0*/  IMAD.SHL.U32 R18, R18, 0x2, RZ ;  /* 0x0000000212127824 */ /* 0x000fe200078e00ff */
[----:B------:R-:W-:Y:S01]  /*1d00*/  LOP3.LUT R17, R3, R8, RZ, 0xfc, !PT ;  /* 0x0000000803117212 */ /* 0x000fe200078efcff */
[----:B------:R-:W-:Y:S01]  /*1d10*/  IMAD.SHL.U32 R8, R23, 0x40, RZ ;  /* 0x0000004017087824 */ /* 0x000fe200078e00ff */
[----:B------:R-:W-:Y:S01]  /*1d20*/  LOP3.LUT R16, R16, R3, RZ, 0xfc, !PT ;  /* 0x0000000310107212 */ /* 0x000fe200078efcff */
[----:B------:R-:W-:Y:S01]  /*1d30*/  IMAD.SHL.U32 R21, R21, 0x2, RZ ;  /* 0x0000000215157824 */ /* 0x000fe200078e00ff */
[----:B------:R-:W-:Y:S01]  /*1d40*/  LOP3.LUT R2, R53, 0x18, RZ, 0xc0, !PT ;  /* 0x0000001835027812 */ /* 0x000fe200078ec0ff */
[----:B------:R-:W-:Y:S01]  /*1d50*/  IMAD.SHL.U32 R19, R19, 0x2, RZ ;  /* 0x0000000213137824 */ /* 0x000fe200078e00ff */
[----:B------:R-:W-:Y:S01]  /*1d60*/  LOP3.LUT R3, R247, 0x28, RZ, 0x3c, !PT ;  /* 0x00000028f7037812 */ /* 0x000fe200078e3cff */
[----:B------:R-:W-:Y:S01]  /*1d70*/  IMAD.SHL.U32 R17, R17, 0x2, RZ ;  /* 0x0000000211117824 */ /* 0x000fe200078e00ff */
[----:B------:R-:W-:Y:S01]  /*1d80*/  LOP3.LUT R7, R29, 0x18, R53, 0x78, !PT ;  /* 0x000000181d077812 */ /* 0x000fe200078e7835 */
[----:B------:R-:W-:Y:S01]  /*1d90*/  UMOV UR9, UR12 ;  /* 0x0000000c00097c82 */ /* 0x000fe20008000000 */
[C---:B------:R-:W-:Y:S01]  /*1da0*/  LOP3.LUT R9, R23.reuse, 0x10, RZ, 0xfc, !PT ;  /* 0x0000001017097812 */ /* 0x040fe200078efcff */
[----:B------:R-:W-:Y:S01]  /*1db0*/  UMOV UR19, UR13 ;  /* 0x0000000d00137c82 */ /* 0x000fe20008000000 */
[C---:B------:R-:W-:Y:S01]  /*1dc0*/  LOP3.LUT R10, R23.reuse, 0x20, RZ, 0xfc, !PT ;  /* 0x00000020170a7812 */ /* 0x040fe200078efcff */
[----:B------:R-:W-:Y:S01]  /*1dd0*/  UMOV UR4, URZ ;  /* 0x0000003f00047c82 */ /* 0x000fe20008000000 */
[C---:B------:R-:W-:Y:S01]  /*1de0*/  LOP3.LUT R11, R23.reuse, 0x30, RZ, 0xfc, !PT ;  /* 0x00000030170b7812 */ /* 0x040fe200078efcff */
[----:B------:R-:W-:Y:S01]  /*1df0*/  UMOV UR5, URZ ;  /* 0x0000003f00057c82 */ /* 0x000fe20008000000 */
[C---:B------:R-:W-:Y:S01]  /*1e00*/  LOP3.LUT R15, R23.reuse, 0x50, RZ, 0xfc, !PT ;  /* 0x00000050170f7812 */ /* 0x040fe200078efcff */
[----:B------:R-:W-:Y:S01]  /*1e10*/  IMAD.SHL.U32 R10, R10, 0x40, RZ ;  /* 0x000000400a0a7824 */ /* 0x000fe200078e00ff */
[----:B------:R-:W-:Y:S01]  /*1e20*/  LOP3.LUT R22, R23, 0x60, RZ, 0xfc, !PT ;  /* 0x0000006017167812 */ /* 0x000fe200078efcff */
[----:B------:R-:W-:Y:S01]  /*1e30*/  IMAD.SHL.U32 R12, R11, 0x40, RZ ;  /* 0x000000400b0c7824 */ /* 0x000fe200078e00ff */
[----:B------:R-:W-:Y:S01]  /*1e40*/  LOP3.LUT R25, R23, 0x70, RZ, 0xfc, !PT ;  /* 0x0000007017197812 */ /* 0x000fe200078efcff */
[----:B------:R-:W-:Y:S01]  /*1e50*/  IMAD.SHL.U32 R144, R15, 0x40, RZ ;  /* 0x000000400f907824 */ /* 0x000fe200078e00ff */
[----:B------:R-:W-:Y:S01]  /*1e60*/  LOP3.LUT R14, R23, 0x40, RZ, 0xfc, !PT ;  /* 0x00000040170e7812 */ /* 0x000fe200078efcff */
[----:B------:R-:W-:Y:S01]  /*1e70*/  IMAD.SHL.U32 R22, R22, 0x40, RZ ;  /* 0x0000004016167824 */ /* 0x000fe200078e00ff */
[C-C-:B------:R-:W-:Y:S01]  /*1e80*/  LOP3.LUT R28, R2.reuse, 0x20, R23.reuse, 0xfe, !PT ;  /* 0x00000020021c7812 */ /* 0x140fe200078efe17 */
[----:B------:R-:W-:Y:S01]  /*1e90*/  IMAD.SHL.U32 R138, R25, 0x40, RZ ;  /* 0x00000040198a7824 */ /* 0x000fe200078e00ff */
[C-C-:B------:R-:W-:Y:S01]  /*1ea0*/  LOP3.LUT R30, R2.reuse, 0x40, R23.reuse, 0xfe, !PT ;  /* 0x00000040021e7812 */ /* 0x140fe200078efe17 */
[----:B------:R-:W-:Y:S01]  /*1eb0*/  UMOV UR7, URZ ;  /* 0x0000003f00077c82 */ /* 0x000fe20008000000 */
[----:B------:R-:W-:Y:S01]  /*1ec0*/  LOP3.LUT R32, R2, 0x60, R23, 0xfe, !PT ;  /* 0x0000006002207812 */ /* 0x000fe200078efe17 */
[----:B------:R-:W-:Y:S01]  /*1ed0*/  IMAD.SHL.U32 R28, R28, 0x40, RZ ;  /* 0x000000401c1c7824 */ /* 0x000fe200078e00ff */
[--C-:B------:R-:W-:Y:S01]  /*1ee0*/  LOP3.LUT R160, R3, 0x7c0, R6.reuse, 0xf8, !PT ;  /* 0x000007c003a07812 */ /* 0x100fe200078ef806 */
[----:B------:R-:W-:Y:S01]  /*1ef0*/  IMAD.SHL.U32 R30, R30, 0x40, RZ ;  /* 0x000000401e1e7824 */ /* 0x000fe200078e00ff */
[-C--:B------:R-:W-:Y:S01]  /*1f00*/  LOP3.LUT R3, R141, R8.reuse, RZ, 0xfc, !PT ;  /* 0x000000088d037212 */ /* 0x080fe200078efcff */
[----:B------:R-:W-:Y:S01]  /*1f10*/  IMAD.SHL.U32 R32, R32, 0x40, RZ ;  /* 0x0000004020207824 */ /* 0x000fe200078e00ff */
[----:B------:R-:W-:Y:S01]  /*1f20*/  LOP3.LUT R145, R7, R8, RZ, 0xfc, !PT ;  /* 0x0000000807917212 */ /* 0x000fe200078efcff */
[----:B------:R-:W-:Y:S01]  /*1f30*/  IMAD.SHL.U32 R8, R9, 0x40, RZ ;  /* 0x0000004009087824 */ /* 0x000fe200078e00ff */
[----:B------:R-:W-:Y:S01]  /*1f40*/  SHF.L.U32 R14, R14, 0x6, RZ ;  /* 0x000000060e0e7819 */ /* 0x000fe200000006ff */
[----:B------:R-:W-:Y:S01]  /*1f50*/  UMOV UR30, UR16 ;  /* 0x00000010001e7c82 */ /* 0x000fe20008000000 */
[C---:B------:R-:W-:Y:S01]  /*1f60*/  LOP3.LUT R159, R247.reuse, 0x8, RZ, 0x3c, !PT ;  /* 0x00000008f79f7812 */ /* 0x040fe200078e3cff */
[----:B------:R-:W-:Y:S01]  /*1f70*/  UMOV UR31, UR17 ;  /* 0x00000011001f7c82 */ /* 0x000fe20008000000 */
[----:B------:R-:W-:Y:S01]  /*1f80*/  LOP3.LUT R155, R247, 0x38, RZ, 0x3c, !PT ;  /* 0x00000038f79b7812 */ /* 0x000fe200078e3cff */
[----:B------:R-:W-:Y:S01]  /*1f90*/  UMOV UR8, URZ ;  /* 0x0000003f00087c82 */ /* 0x000fe20008000000 */
[C---:B------:R-:W-:Y:S01]  /*1fa0*/  LOP3.LUT R2, R141.reuse, 0x1c0, R6, 0xf8, !PT ;  /* 0x000001c08d027812 */ /* 0x040fe200078ef806 */
[----:B------:R-:W-:Y:S01]  /*1fb0*/  UMOV UR32, UR28 ;  /* 0x0000001c00207c82 */ /* 0x000fe20008000000 */
[C---:B------:R-:W-:Y:S01]  /*1fc0*/  LOP3.LUT R152, R141.reuse, R8, RZ, 0xfc, !PT ;  /* 0x000000088d987212 */ /* 0x040fe200078efcff */
[----:B------:R-:W-:Y:S01]  /*1fd0*/  UMOV UR33, UR29 ;  /* 0x0000001d00217c82 */ /* 0x000fe20008000000 */
[C---:B------:R-:W-:Y:S01]  /*1fe0*/  LOP3.LUT R150, R141.reuse, R10, RZ, 0xfc, !PT ;  /* 0x0000000a8d967212 */ /* 0x040fe200078efcff */
[----:B------:R-:W-:Y:S01]  /*1ff0*/  IMAD.SHL.U32 R2, R2, 0x2, RZ ;  /* 0x0000000202027824 */ /* 0x000fe200078e00ff */
[----:B------:R-:W-:-:S02]  /*2000*/  LOP3.LUT R148, R141, R12, RZ, 0xfc, !PT ;  /* 0x0000000c8d947212 */ /* 0x000fc400078efcff */
[C---:B------:R-:W-:Y:S02]  /*2010*/  LOP3.LUT R146, R141.reuse, R14, RZ, 0xfc, !PT ;  /* 0x0000000e8d927212 */ /* 0x040fe400078efcff */
[C---:B------:R-:W-:Y:S02]  /*2020*/  LOP3.LUT R143, R141.reuse, R144, RZ, 0xfc, !PT ;  /* 0x000000908d8f7212 */ /* 0x040fe400078efcff */
[----:B------:R-:W-:Y:S02]  /*2030*/  LOP3.LUT R142, R141, R22, RZ, 0xfc, !PT ;  /* 0x000000168d8e7212 */ /* 0x000fe400078efcff */
[----:B------:R-:W-:Y:S02]  /*2040*/  SHF.L.U32 R25, R13, 0x6, RZ ;  /* 0x000000060d197819 */ /* 0x000fe400000006ff */
[----:B------:R-:W-:Y:S02]  /*2050*/  LOP3.LUT R141, R141, R138, RZ, 0xfc, !PT ;  /* 0x0000008a8d8d7212 */ /* 0x000fe400078efcff */
[----:B------:R-:W-:-:S02]  /*2060*/  LOP3.LUT R159, R159, 0x7c0, R6, 0xf8, !PT ;  /* 0x000007c09f9f7812 */ /* 0x000fc400078ef806 */
[--C-:B------:R-:W-:Y:S02]  /*2070*/  LOP3.LUT R155, R155, 0x7c0, R6.reuse, 0xf8, !PT ;  /* 0x000007c09b9b7812 */ /* 0x100fe400078ef806 */
[--C-:B------:R-:W-:Y:S01]  /*2080*/  LOP3.LUT R161, R247, 0x7c0, R6.reuse, 0xf8, !PT ;  /* 0x000007c0f7a17812 */ /* 0x100fe200078ef806 */
[----:B------:R-:W-:Y:S01]  /*2090*/  IMAD.SHL.U32 R162, R159, 0x2, RZ ;  /* 0x000000029fa27824 */ /* 0x000fe200078e00ff */
[--C-:B------:R-:W-:Y:S01]  /*20a0*/  LOP3.LUT R158, R37, 0x7c0, R6.reuse, 0xf8, !PT ;  /* 0x000007c0259e7812 */ /* 0x100fe200078ef806 */
[----:B------:R-:W-:Y:S01]  /*20b0*/  IMAD.SHL.U32 R155, R155, 0x2, RZ ;  /* 0x000000029b9b7824 */ /* 0x000fe200078e00ff */
[----:B------:R-:W-:Y:S01]  /*20c0*/  LOP3.LUT R156, R29, 0x7c0, R6, 0xf8, !PT ;  /* 0x000007c01d9c7812 */ /* 0x000fe200078ef806 */
[----:B------:R-:W-:Y:S01]  /*20d0*/  IMAD.SHL.U32 R159, R161, 0x2, RZ ;  /* 0x00000002a19f7824 */ /* 0x000fe200078e00ff */
[C---:B------:R-:W-:Y:S01]  /*20e0*/  LOP3.LUT R153, R7.reuse, R8, RZ, 0xfc, !PT ;  /* 0x0000000807997212 */ /* 0x040fe200078efcff */
[----:B------:R-:W-:Y:S01]  /*20f0*/  IMAD.SHL.U32 R158, R158, 0x2, RZ ;  /* 0x000000029e9e7824 */ /* 0x000fe200078e00ff */
[C---:B------:R-:W-:Y:S01]  /*2100*/  LOP3.LUT R151, R7.reuse, R10, RZ, 0xfc, !PT ;  /* 0x0000000a07977212 */ /* 0x040fe200078efcff */
[----:B------:R-:W-:Y:S01]  /*2110*/  IMAD.SHL.U32 R156, R156, 0x2, RZ ;  /* 0x000000029c9c7824 */ /* 0x000fe200078e00ff */
[----:B------:R-:W-:-:S02]  /*2120*/  LOP3.LUT R149, R7, R12, RZ, 0xfc, !PT ;  /* 0x0000000c07957212 */ /* 0x000fc400078efcff */
[----:B------:R-:W-:Y:S01]  /*2130*/  LOP3.LUT R147, R7, R14, RZ, 0xfc, !PT ;  /* 0x0000000e07937212 */ /* 0x000fe200078efcff */
[----:B------:R-:W-:Y:S01]  /*2140*/  IMAD.SHL.U32 R151, R151, 0x2, RZ ;  /* 0x0000000297977824 */ /* 0x000fe200078e00ff */
[C---:B------:R-:W-:Y:S02]  /*2150*/  LOP3.LUT R144, R7.reuse, R144, RZ, 0xfc, !PT ;  /* 0x0000009007907212 */ /* 0x040fe400078efcff */
[----:B------:R-:W-:Y:S01]  /*2160*/  LOP3.LUT R140, R7, R22, RZ, 0xfc, !PT ;  /* 0x00000016078c7212 */ /* 0x000fe200078efcff */
[----:B------:R-:W-:Y:S01]  /*2170*/  IMAD.SHL.U32 R22, R53, 0x4, RZ ;  /* 0x0000000435167824 */ /* 0x000fe200078e00ff */
[C---:B------:R-:W-:Y:S01]  /*2180*/  LOP3.LUT R138, R7.reuse, R138, RZ, 0xfc, !PT ;  /* 0x0000008a078a7212 */ /* 0x040fe200078efcff */
[----:B------:R-:W-:Y:S01]  /*2190*/  IMAD.SHL.U32 R144, R144, 0x2, RZ ;  /* 0x0000000290907824 */ /* 0x000fe200078e00ff */
[--C-:B------:R-:W-:Y:S02]  /*21a0*/  LOP3.LUT R154, R7, 0x1c0, R6.reuse, 0xf8, !PT ;  /* 0x000001c0079a7812 */ /* 0x100fe400078ef806 */
[----:B------:R-:W-:-:S02]  /*21b0*/  LOP3.LUT R157, R31, 0x7c0, R6, 0xf8, !PT ;  /* 0x000007c01f9d7812 */ /* 0x000fc400078ef806 */
[----:B------:R-:W-:Y:S02]  /*21c0*/  LOP3.LUT R139, R27, 0x7c0, R6, 0xf8, !PT ;  /* 0x000007c01b8b7812 */ /* 0x000fe400078ef806 */
[C---:B------:R-:W-:Y:S02]  /*21d0*/  LOP3.LUT R134, R37.reuse, R28, RZ, 0xfc, !PT ;  /* 0x0000001c25867212 */ /* 0x040fe400078efcff */
[C---:B------:R-:W-:Y:S02]  /*21e0*/  LOP3.LUT R133, R37.reuse, R30, RZ, 0xfc, !PT ;  /* 0x0000001e25857212 */ /* 0x040fe400078efcff */
[----:B------:R-:W-:Y:S01]  /*21f0*/  LOP3.LUT R132, R37, R32, RZ, 0xfc, !PT ;  /* 0x0000002025847212 */ /* 0x000fe200078efcff */
[----:B------:R-:W-:Y:S01]  /*2200*/  IMAD.SHL.U32 R134, R134, 0x2, RZ ;  /* 0x0000000286867824 */ /* 0x000fe200078e00ff */
[-C--:B------:R-:W-:Y:S02]  /*2210*/  LOP3.LUT R137, R27, R28.reuse, RZ, 0xfc, !PT ;  /* 0x0000001c1b897212 */ /* 0x080fe400078efcff */
[-C--:B------:R-:W-:Y:S01]  /*2220*/  LOP3.LUT R131, R29, R28.reuse, RZ, 0xfc, !PT ;  /* 0x0000001c1d837212 */ /* 0x080fe200078efcff */
[----:B------:R-:W-:Y:S01]  /*2230*/  IMAD.SHL.U32 R132, R132, 0x2, RZ ;  /* 0x0000000284847824 */ /* 0x000fe200078e00ff */
[C---:B------:R-:W-:Y:S01]  /*2240*/  LOP3.LUT R128, R28.reuse, R247, RZ, 0xfc, !PT ;  /* 0x000000f71c807212 */ /* 0x040fe200078efcff */
[----:B------:R-:W-:Y:S01]  /*2250*/  IMAD.SHL.U32 R137, R137, 0x2, RZ ;  /* 0x0000000289897824 */ /* 0x000fe200078e00ff */
[C-C-:B------:R-:W-:Y:S01]  /*2260*/  LOP3.LUT R127, R28.reuse, 0x8, R247.reuse, 0xf6, !PT ;  /* 0x000000081c7f7812 */ /* 0x140fe200078ef6f7 */
[----:B------:R-:W-:Y:S01]  /*2270*/  IMAD.SHL.U32 R131, R131, 0x2, RZ ;  /* 0x0000000283837824 */ /* 0x000fe200078e00ff */
[--C-:B------:R-:W-:Y:S01]  /*2280*/  LOP3.LUT R126, R28, 0x28, R247.reuse, 0xf6, !PT ;  /* 0x000000281c7e7812 */ /* 0x100fe200078ef6f7 */
[----:B------:R-:W-:Y:S01]  /*2290*/  IMAD.SHL.U32 R128, R128, 0x2, RZ ;  /* 0x0000000280807824 */ /* 0x000fe200078e00ff */
[----:B------:R-:W-:Y:S01]  /*22a0*/  LOP3.LUT R125, R31, R28, RZ, 0xfc, !PT ;  /* 0x0000001c1f7d7212 */ /* 0x000fe200078efcff */
[----:B------:R-:W-:Y:S01]  /*22b0*/  IMAD.SHL.U32 R127, R127, 0x2, RZ ;  /* 0x000000027f7f7824 */ /* 0x000fe200078e00ff */
[----:B------:R-:W-:-:S02]  /*22c0*/  LOP3.LUT R124, R28, 0x38, R247, 0xf6, !PT ;  /* 0x000000381c7c7812 */ /* 0x000fc400078ef6f7 */
        /* <DEDUP_REMOVED lines=8> */
[C-C-:B------:R-:W-:Y:S01]  /*2350*/  LOP3.LUT R11, R30.reuse, 0x8, R247.reuse, 0xf6, !PT ;  /* 0x000000081e0b7812 */ /* 0x140fe200078ef6f7 */
[----:B------:R-:W-:Y:S01]  /*2360*/  IMAD.SHL.U32 R123, R123, 0x2, RZ ;  /* 0x000000027b7b7824 */ /* 0x000fe200078e00ff */
[C-C-:B------:R-:W-:Y:S01]  /*2370*/  LOP3.LUT R10, R30.reuse, 0x28, R247.reuse, 0xf6, !PT ;  /* 0x000000281e0a7812 */ /* 0x140fe200078ef6f7 */
[----:B------:R-:W-:Y:S01]  /*2380*/  IMAD.SHL.U32 R121, R121, 0x2, RZ ;  /* 0x0000000279797824 */ /* 0x000fe200078e00ff */
[----:B------:R-:W-:Y:S01]  /*2390*/  LOP3.LUT R9, R30, 0x38, R247, 0xf6, !PT ;  /* 0x000000381e097812 */ /* 0x000fe200078ef6f7 */
[----:B------:R-:W-:Y:S01]  /*23a0*/  IMAD.SHL.U32 R11, R11, 0x2, RZ ;  /* 0x000000020b0b7824 */ /* 0x000fe200078e00ff */
[----:B------:R-:W-:-:S02]  /*23b0*/  LOP3.LUT R135, R27, R32, RZ, 0xfc, !PT ;  /* 0x000000201b877212 */ /* 0x000fc400078efcff */
[-C--:B------:R-:W-:Y:S01]  /*23c0*/  LOP3.LUT R129, R29, R32.reuse, RZ, 0xfc, !PT ;  /* 0x000000201d817212 */ /* 0x080fe200078efcff */
[----:B------:R-:W-:Y:S01]  /*23d0*/  IMAD.SHL.U32 R9, R9, 0x2, RZ ;  /* 0x0000000209097824 */ /* 0x000fe200078e00ff */
[----:B------:R-:W-:Y:S01]  /*23e0*/  LOP3.LUT R122, R31, R32, RZ, 0xfc, !PT ;  /* 0x000000201f7a7212 */ /* 0x000fe200078efcff */
[----:B------:R-:W-:Y:S01]  /*23f0*/  IMAD.SHL.U32 R135, R135, 0x2, RZ ;  /* 0x0000000287877824 */ /* 0x000fe200078e00ff */
[CC--:B------:R-:W-:Y:S01]  /*2400*/  LOP3.LUT R8, R32.reuse, R247.reuse, RZ, 0xfc, !PT ;  /* 0x000000f720087212 */ /* 0x0c0fe200078efcff */
[----:B------:R-:W-:Y:S01]  /*2410*/  IMAD.SHL.U32 R129, R129, 0x2, RZ ;  /* 0x0000000281817824 */ /* 0x000fe200078e00ff */
[--C-:B------:R-:W-:Y:S01]  /*2420*/  LOP3.LUT R7, R32, 0x8, R247.reuse, 0xf6, !PT ;  /* 0x0000000820077812 */ /* 0x100fe200078ef6f7 */
[----:B------:R-:W-:Y:S01]  /*2430*/  IMAD.SHL.U32 R122, R122, 0x2, RZ ;  /* 0x000000027a7a7824 */ /* 0x000fe200078e00ff */
[--C-:B------:R-:W-:Y:S01]  /*2440*/  LOP3.LUT R6, R32, 0x28, R247.reuse, 0xf6, !PT ;  /* 0x0000002820067812 */ /* 0x100fe200078ef6f7 */
[----:B------:R-:W-:Y:S01]  /*2450*/  IMAD.SHL.U32 R8, R8, 0x2, RZ ;  /* 0x0000000208087824 */ /* 0x000fe200078e00ff */
[----:B------:R-:W-:Y:S01]  /*2460*/  LOP3.LUT R252, R32, 0x38, R247, 0xf6, !PT ;  /* 0x0000003820fc7812 */ /* 0x000fe200078ef6f7 */
[----:B------:R-:W-:Y:S01]  /*2470*/  IMAD.SHL.U32 R7, R7, 0x2, RZ ;  /* 0x0000000207077824 */ /* 0x000fe200078e00ff */
[C-C-:B------:R-:W-:Y:S01]  /*2480*/  LOP3.LUT R15, R25.reuse, R247, R24.reuse, 0xf6, !PT ;  /* 0x000000f7190f7212 */ /* 0x140fe200078ef618 */
[----:B------:R-:W-:Y:S01]  /*2490*/  IMAD.SHL.U32 R6, R6, 0x2, RZ ;  /* 0x0000000206067824 */ /* 0x000fe200078e00ff */
[C-C-:B------:R-:W-:Y:S01]  /*24a0*/  LOP3.LUT R14, R25.reuse, R27, R24.reuse, 0xf6, !PT ;  /* 0x0000001b190e7212 */ /* 0x140fe200078ef618 */
[----:B------:R-:W-:Y:S01]  /*24b0*/  IMAD.SHL.U32 R252, R252, 0x2, RZ ;  /* 0x00000002fcfc7824 */ /* 0x000fe200078e00ff */
[--C-:B------:R-:W-:Y:S01]  /*24c0*/  LOP3.LUT R13, R25, R29, R24.reuse, 0xf6, !PT ;  /* 0x0000001d190d7212 */ /* 0x100fe200078ef618 */
[----:B------:R-:W-:Y:S01]  /*24d0*/  IMAD.SHL.U32 R15, R15, 0x2, RZ ;  /* 0x000000020f0f7824 */ /* 0x000fe200078e00ff */
[----:B------:R-:W-:Y:S01]  /*24e0*/  LOP3.LUT R12, R25, R31, R24, 0xf6, !PT ;  /* 0x0000001f190c7212 */ /* 0x000fe200078ef618 */
[----:B------:R-:W-:Y:S01]  /*24f0*/  IMAD.SHL.U32 R14, R14, 0x2, RZ ;  /* 0x000000020e0e7824 */ /* 0x000fe200078e00ff */
[C-C-:B------:R-:W-:Y:S01]  /*2500*/  LOP3.LUT R28, R24.reuse, 0x10, R23.reuse, 0xfe, !PT ;  /* 0x00000010181c7812 */ /* 0x140fe200078efe17 */
[----:B------:R-:W-:Y:S01]  /*2510*/  IMAD.SHL.U32 R13, R13, 0x2, RZ ;  /* 0x000000020d0d7824 */ /* 0x000fe200078e00ff */
[--C-:B------:R-:W-:Y:S01]  /*2520*/  LOP3.LUT R30, R24, 0x20, R23.reuse, 0xfe, !PT ;  /* 0x00000020181e7812 */ /* 0x100fe200078efe17 */
[----:B------:R-:W-:Y:S01]  /*2530*/  IMAD.SHL.U32 R12, R12, 0x2, RZ ;  /* 0x000000020c0c7824 */ /* 0x000fe200078e00ff */
[----:B------:R-:W-:-:S02]  /*2540*/  LOP3.LUT R32, R24, 0x30, R23, 0xfe, !PT ;  /* 0x0000003018207812 */ /* 0x000fc400078efe17 */
[C-C-:B------:R-:W-:Y:S02]  /*2550*/  LOP3.LUT R34, R24.reuse, 0x40, R23.reuse, 0xfe, !PT ;  /* 0x0000004018227812 */ /* 0x140fe400078efe17 */
[C-C-:B------:R-:W-:Y:S02]  /*2560*/  LOP3.LUT R36, R24.reuse, 0x50, R23.reuse, 0xfe, !PT ;  /* 0x0000005018247812 */ /* 0x140fe400078efe17 */
[C-C-:B------:R-:W-:Y:S02]  /*2570*/  LOP3.LUT R38, R24.reuse, 0x60, R23.reuse, 0xfe, !PT ;  /* 0x0000006018267812 */ /* 0x140fe400078efe17 */
[----:B------:R-:W-:Y:S01]  /*2580*/  LOP3.LUT R40, R24, 0x70, R23, 0xfe, !PT ;  /* 0x0000007018287812 */ /* 0x000fe200078efe17 */
[----:B------:R-:W-:Y:S01]  /*2590*/  IMAD.SHL.U32 R23, R26, 0x2, RZ ;  /* 0x000000021a177824 */ /* 0x000fe200078e00ff */
[--C-:B------:R-:W-:Y:S02]  /*25a0*/  LOP3.LUT R24, R24, 0x7, R53.reuse, 0xf8, !PT ;  /* 0x0000000718187812 */ /* 0x100fe400078ef835 */
[----:B------:R-:W-:Y:S01]  /*25b0*/  SHF.R.U32.HI R25, RZ, 0x2, R53 ;  /* 0x00000002ff197819 */ /* 0x000fe20000011635 */
[--C-:B------:R-:W-:Y:S01]  /*25c0*/  IMAD R28, R28, 0x100, R23.reuse ;  /* 0x000001001c1c7824 */ /* 0x100fe200078e0217 */
[----:B------:R-:W-:Y:S01]  /*25d0*/  SHF.L.U32 R160, R160, 0x1, RZ ;  /* 0x00000001a0a07819 */ /* 0x000fe200000006ff */
[--C-:B------:R-:W-:Y:S01]  /*25e0*/  IMAD R24, R24, 0x100, R23.reuse ;  /* 0x0000010018187824 */ /* 0x100fe200078e0217 */
[----:B------:R-:W-:Y:S01]  /*25f0*/  LOP3.LUT R26, R25, 0x3c, RZ, 0xc0, !PT ;  /* 0x0000003c191a7812 */ /* 0x000fe200078ec0ff */
[----:B------:R-:W-:Y:S01]  /*2600*/  IMAD R27, R30, 0x100, R23 ;  /* 0x000001001e1b7824 */ /* 0x000fe200078e0217 */
[----:B------:R-:W-:-:S02]  /*2610*/  LOP3.LUT R25, R22, 0x3fc, RZ, 0xc0, !PT ;  /* 0x000003fc16197812 */ /* 0x000fc400078ec0ff */
[----:B------:R0:W-:Y:S01]  /*2620*/  STL [R1+0xf8], R24 ;  /* 0x0000f81801007387 */ /* 0x0001e20000100800 */
[----:B------:R-:W-:Y:S02]  /*2630*/  LOP3.LUT R163, R22, 0x3c, RZ, 0xc0, !PT ;  /* 0x0000003c16a37812 */ /* 0x000fe400078ec0ff */
[C---:B------:R-:W-:Y:S01]  /*2640*/  IMAD.IADD R26, R25.reuse, 0x1, R26 ;  /* 0x00000001191a7824 */ /* 0x040fe200078e021a */
[----:B------:R1:W-:Y:S01]  /*2650*/  STL [R1+0xf4], R28 ;  /* 0x0000f41c01007387 */ /* 0x0003e20000100800 */
[----:B------:R-:W-:Y:S02]  /*2660*/  LOP3.LUT R30, R25, 0x1400, RZ, 0xfc, !PT ;  /* 0x00001400191e7812 */ /* 0x000fe400078efcff */
[----:B------:R-:W-:Y:S01]  /*2670*/  SHF.L.U32 R141, R141, 0x1, RZ ;  /* 0x000000018d8d7819 */ /* 0x000fe200000006ff */
[----:B------:R2:W-:Y:S01]  /*2680*/  STL [R1+0xf0], R27 ;  /* 0x0000f01b01007387 */ /* 0x0005e20000100800 */
[----:B------:R-:W-:Y:S01]  /*2690*/  SHF.R.U32.HI R31, RZ, 0x4, R30 ;  /* 0x00000004ff1f7819 */ /* 0x000fe2000001161e */
[----:B0-----:R-:W-:Y:S01]  /*26a0*/  IMAD R24, R32, 0x100, R23 ;  /* 0x0000010020187824 */ /* 0x001fe200078e0217 */
[----:B------:R-:W-:-:S02]  /*26b0*/  LOP3.LUT R32, R25, 0x1800, RZ, 0xfc, !PT ;  /* 0x0000180019207812 */ /* 0x000fc400078efcff */
[----:B------:R-:W-:Y:S02]  /*26c0*/  SHF.L.U32 R133, R133, 0x1, RZ ;  /* 0x0000000185857819 */ /* 0x000fe400000006ff */
[----:B-1----:R-:W-:Y:S01]  /*26d0*/  LEA R28, R34, R23, 0x8 ;  /* 0x00000017221c7211 */ /* 0x002fe200078e40ff */
[----:B------:R0:W-:Y:S01]  /*26e0*/  STL [R1+0xec], R24 ;  /* 0x0000ec1801007387 */ /* 0x0001e20000100800 */
[----:B------:R-:W-:Y:S01]  /*26f0*/  LOP3.LUT R34, R25, 0x1c00, RZ, 0xfc, !PT ;  /* 0x00001c0019227812 */ /* 0x000fe200078efcff */
[--C-:B--2---:R-:W-:Y:S01]  /*2700*/  IMAD R27, R36, 0x100, R23.reuse ;  /* 0x00000100241b7824 */ /* 0x104fe200078e0217 */
[----:B------:R-:W-:Y:S01]  /*2710*/  SHF.R.U32.HI R33, RZ, 0x4, R32 ;  /* 0x00000004ff217819 */ /* 0x000fe20000011620 */
[----:B------:R1:W-:Y:S01]  /*2720*/  STL [R1+0xe8], R28 ;  /* 0x0000e81c01007387 */ /* 0x0003e20000100800 */
[----:B------:R-:W-:Y:S02]  /*2730*/  SHF.R.U32.HI R36, RZ, 0x4, R34 ;  /* 0x00000004ff247819 */ /* 0x000fe40000011622 */
[----:B------:R-:W-:Y:S01]  /*2740*/  LOP3.LUT R32, R31, 0x17c, RZ, 0xc0, !PT ;  /* 0x0000017c1f207812 */ /* 0x000fe200078ec0ff */
[----:B------:R2:W-:Y:S01]  /*2750*/  STL [R1+0xe4], R27 ;  /* 0x0000e41b01007387 */ /* 0x0005e20000100800 */
[----:B------:R-:W-:Y:S01]  /*2760*/  LOP3.LUT R34, R33, 0x1bc, RZ, 0xc0, !PT ;  /* 0x000001bc21227812 */ /* 0x000fe200078ec0ff */
[--C-:B0-----:R-:W-:Y:S01]  /*2770*/  IMAD R24, R38, 0x100, R23.reuse ;  /* 0x0000010026187824 */ /* 0x101fe200078e0217 */
[----:B------:R-:W-:Y:S01]  /*2780*/  LOP3.LUT R36, R36, 0x1fc, RZ, 0xc0, !PT ;  /* 0x000001fc24247812 */ /* 0x000fe200078ec0ff */
[----:B------:R-:W-:Y:S01]  /*2790*/  IMAD R23, R40, 0x100, R23 ;  /* 0x0000010028177824 */ /* 0x000fe200078e0217 */
[----:B------:R-:W-:Y:S01]  /*27a0*/  SHF.L.U32 R126, R126, 0x1, RZ ;  /* 0x000000017e7e7819 */ /* 0x000fe200000006ff */
[----:B------:R-:W-:Y:S01]  /*27b0*/  CS2R R38, SRZ ;  /* 0x0000000000267805 */ /* 0x000fe2000001ff00 */
[----:B------:R0:W-:Y:S01]  /*27c0*/  STL [R1+0xe0], R24 ;  /* 0x0000e01801007387 */ /* 0x0001e20000100800 */
[C---:B-1----:R-:W-:Y:S01]  /*27d0*/  LOP3.LUT R28, R25.reuse, 0x1000, RZ, 0xfc, !PT ;  /* 0x00001000191c7812 */ /* 0x042fe200078efcff */
[----:B------:R-:W-:Y:S01]  /*27e0*/  CS2R R40, SRZ ;  /* 0x0000000000287805 */ /* 0x000fe2000001ff00 */
[----:B--2---:R-:W-:Y:S01]  /*27f0*/  LOP3.LUT R27, R25, 0xc00, RZ, 0xfc, !PT ;  /* 0x00000c00191b7812 */ /* 0x004fe200078efcff */
[----:B------:R1:W-:Y:S01]  /*2800*/  STL [R1+0xdc], R23 ;  /* 0x0000dc1701007387 */ /* 0x0003e20000100800 */
[----:B------:R-:W-:-:S02]  /*2810*/  SHF.R.U32.HI R29, RZ, 0x4, R28 ;  /* 0x00000004ff1d7819 */ /* 0x000fc4000001161c */
[----:B------:R-:W-:Y:S01]  /*2820*/  SHF.R.U32.HI R27, RZ, 0x4, R27 ;  /* 0x00000004ff1b7819 */ /* 0x000fe2000001161b */
[----:B------:R2:W-:Y:S01]  /*2830*/  STL [R1+0xd8], R26 ;  /* 0x0000d81a01007387 */ /* 0x0005e20000100800 */
[----:B------:R-:W-:Y:S02]  /*2840*/  LOP3.LUT R30, R29, 0x13c, RZ, 0xc0, !PT ;  /* 0x0000013c1d1e7812 */ /* 0x000fe400078ec0ff */
[----:B0-----:R-:W-:Y:S02]  /*2850*/  LOP3.LUT R24, R25, 0x800, RZ, 0xfc, !PT ;  /* 0x0000080019187812 */ /* 0x001fe400078efcff */
[----:B------:R-:W-:Y:S02]  /*2860*/  LOP3.LUT R28, R27, 0xfc, RZ, 0xc0, !PT ;  /* 0x000000fc1b1c7812 */ /* 0x000fe400078ec0ff */
[----:B-1----:R-:W-:Y:S02]  /*2870*/  LOP3.LUT R23, R25, 0x400, RZ, 0xfc, !PT ;  /* 0x0000040019177812 */ /* 0x002fe400078efcff */
[----:B------:R-:W-:-:S02]  /*2880*/  SHF.L.U32 R10, R10, 0x1, RZ ;  /* 0x000000010a0a7819 */ /* 0x000fc400000006ff */
[----:B------:R-:W-:Y:S02]  /*2890*/  SHF.R.U32.HI R23, RZ, 0x4, R23 ;  /* 0x00000004ff177819 */ /* 0x000fe40000011617 */
[----:B--2---:R-:W-:Y:S02]  /*28a0*/  SHF.R.U32.HI R26, RZ, 0x4, R24 ;  /* 0x00000004ff1a7819 */ /* 0x004fe40000011618 */
[----:B------:R-:W-:Y:S02]  /*28b0*/  LOP3.LUT R24, R23, 0x7c, RZ, 0xc0, !PT ;  /* 0x0000007c17187812 */ /* 0x000fe400078ec0ff */
[----:B------:R-:W-:Y:S02]  /*28c0*/  LOP3.LUT R26, R26, 0xbc, RZ, 0xc0, !PT ;  /* 0x000000bc1a1a7812 */ /* 0x000fe400078ec0ff */
[----:B------:R-:W-:Y:S01]  /*28d0*/  LOP3.LUT R0, R0, 0xfffeffff, RZ, 0xc0, !PT ;  /* 0xfffeffff00007812 */ /* 0x000fe200078ec0ff */
[C---:B------:R-:W-:Y:S01]  /*28e0*/  IMAD.IADD R23, R25.reuse, 0x1, R24 ;  /* 0x0000000119177824 */ /* 0x040fe200078e0218 */
[C---:B------:R-:W-:Y:S01]  /*28f0*/  IADD3 R24, R25.reuse, R28, RZ ;  /* 0x0000001c19187210 */ /* 0x040fe20007ffe0ff */
[----:B------:R-:W-:Y:S01]  /*2900*/  IMAD.IADD R26, R25, 0x1, R26 ;  /* 0x00000001191a7824 */ /* 0x000fe200078e021a */
[----:B------:R-:W-:-:S02]  /*2910*/  @P1 LOP3.LUT R0, R0, 0x10000, RZ, 0xfc, !PT ;  /* 0x0001000000001812 */ /* 0x000fc400078efcff */
[----:B------:R0:W-:Y:S01]  /*2920*/  STL [R1+0xd4], R23 ;  /* 0x0000d41701007387 */ /* 0x0001e20000100800 */
[----:B------:R-:W-:Y:S02]  /*2930*/  ISETP.GE.AND P1, PT, R247, c[0x0][0x21c], PT ;  /* 0x00008700f7007a0c */ /* 0x000fe40003f26270 */
[C-C-:B------:R-:W-:Y:S01]  /*2940*/  LOP3.LUT R22, R5.reuse, 0x70, R4.reuse, 0xfe, !PT ;  /* 0x0000007005167812 */ /* 0x140fe200078efe04 */
[----:B------:R1:W-:Y:S01]  /*2950*/  STL [R1+0xd0], R26 ;  /* 0x0000d01a01007387 */ /* 0x0003e20000100800 */
[----:B------:R-:W-:Y:S02]  /*2960*/  LOP3.LUT R0, R0, 0xfffdffff, RZ, 0xc0, !PT ;  /* 0xfffdffff00007812 */ /* 0x000fe400078ec0ff */
[----:B------:R-:W-:Y:S01]  /*2970*/  ISETP.GE.AND P3, PT, R22, c[0x0][0x214], PT ;  /* 0x0000850016007a0c */ /* 0x000fe20003f66270 */
[----:B------:R2:W-:Y:S01]  /*2980*/  STL [R1+0xcc], R24 ;  /* 0x0000cc1801007387 */ /* 0x0005e20000100800 */
[----:B------:R-:W-:Y:S01]  /*2990*/  LOP3.LUT R27, R5, 0x48, R4, 0xfe, !PT ;  /* 0x00000048051b7812 */ /* 0x000fe200078efe04 */
[----:B0-----:R-:W-:Y:S01]  /*29a0*/  IMAD.IADD R23, R25, 0x1, R30 ;  /* 0x0000000119177824 */ /* 0x001fe200078e021e */
[----:B------:R-:W-:-:S02]  /*29b0*/  LOP3.LUT R28, R5, 0x40, R4, 0xfe, !PT ;  /* 0x00000040051c7812 */ /* 0x000fc400078efe04 */
[----:B------:R-:W-:Y:S01]  /*29c0*/  LOP3.LUT R29, R5, 0x38, R4, 0xfe, !PT ;  /* 0x00000038051d7812 */ /* 0x000fe200078efe04 */
[C---:B-1----:R-:W-:Y:S01]  /*29d0*/  IMAD.IADD R26, R25.reuse, 0x1, R32 ;  /* 0x00000001191a7824 */ /* 0x042fe200078e0220 */
[----:B------:R0:W-:Y:S01]  /*29e0*/  STL [R1+0xc8], R23 ;  /* 0x0000c81701007387 */ /* 0x0001e20000100800 */
[----:B------:R-:W-:Y:S01]  /*29f0*/  @P1 LOP3.LUT R0, R0, 0x20000, RZ, 0xfc, !PT ;  /* 0x0002000000001812 */ /* 0x000fe200078efcff */
[----:B--2---:R-:W-:Y:S02]  /*2a00*/  IMAD.IADD R24, R25, 0x1, R34 ;  /* 0x0000000119187824 */ /* 0x004fe400078e0222 */
[----:B------:R1:W-:Y:S01]  /*2a10*/  STL [R1+0xc4], R26 ;  /* 0x0000c41a01007387 */ /* 0x0003e20000100800 */
[----:B------:R-:W-:Y:S02]  /*2a20*/  LOP3.LUT R0, R0, 0xffff7fff, RZ, 0xc0, !PT ;  /* 0xffff7fff00007812 */ /* 0x000fe400078ec0ff */
[C-C-:B------:R-:W-:Y:S01]  /*2a30*/  LOP3.LUT R30, R5.reuse, 0x30, R4.reuse, 0xfe, !PT ;  /* 0x00000030051e7812 */ /* 0x140fe200078efe04 */
[----:B------:R2:W-:Y:S01]  /*2a40*/  STL [R1+0xc0], R24 ;  /* 0x0000c01801007387 */ /* 0x0005e20000100800 */
[----:B------:R-:W-:Y:S01]  /*2a50*/  LOP3.LUT R31, R5, 0x28, R4, 0xfe, !PT ;  /* 0x00000028051f7812 */ /* 0x000fe200078efe04 */
[----:B0-----:R-:W-:Y:S01]  /*2a60*/  IMAD.IADD R23, R25, 0x1, R36 ;  /* 0x0000000119177824 */ /* 0x001fe200078e0224 */
[C-C-:B------:R-:W-:Y:S01]  /*2a70*/  LOP3.LUT R25, R5.reuse, 0x58, R4.reuse, 0xfe, !PT ;  /* 0x0000005805197812 */ /* 0x140fe200078efe04 */
[----:B------:R-:W-:Y:S01]  /*2a80*/  CS2R R36, SRZ ;  /* 0x0000000000247805 */ /* 0x000fe2000001ff00 */
[----:B------:R-:W-:-:S02]  /*2a90*/  LOP3.LUT R32, R5, 0x20, R4, 0xfe, !PT ;  /* 0x0000002005207812 */ /* 0x000fc400078efe04 */
[----:B------:R0:W-:Y:S01]  /*2aa0*/  STL [R1+0xbc], R23 ;  /* 0x0000bc1701007387 */ /* 0x0001e20000100800 */
[C-C-:B-1----:R-:W-:Y:S02]  /*2ab0*/  LOP3.LUT R26, R5.reuse, 0x50, R4.reuse, 0xfe, !PT ;  /* 0x00000050051a7812 */ /* 0x142fe400078efe04 */
[C-C-:B--2---:R-:W-:Y:S01]  /*2ac0*/  LOP3.LUT R24, R5.reuse, 0x60, R4.reuse, 0xfe, !PT ;  /* 0x0000006005187812 */ /* 0x144fe200078efe04 */
[----:B------:R-:W-:Y:S01]  /*2ad0*/  STL [R1+0x80], R162 ;  /* 0x000080a201007387 */ /* 0x000fe20000100800 */
[C-C-:B------:R-:W-:Y:S02]  /*2ae0*/  LOP3.LUT R33, R5.reuse, 0x18, R4.reuse, 0xfe, !PT ;  /* 0x0000001805217812 */ /* 0x140fe400078efe04 */
[--C-:B------:R-:W-:Y:S01]  /*2af0*/  LOP3.LUT R34, R5, 0x10, R4.reuse, 0xfe, !PT ;  /* 0x0000001005227812 */ /* 0x100fe200078efe04 */
[----:B------:R-:W-:Y:S01]  /*2b00*/  STL [R1+0x40], R160 ;  /* 0x000040a001007387 */ /* 0x000fe20000100800 */
[----:B------:R-:W-:Y:S02]  /*2b10*/  @P3 LOP3.LUT R0, R0, 0x8000, RZ, 0xfc, !PT ;  /* 0x0000800000003812 */ /* 0x000fe400078efcff */
[----:B0-----:R-:W-:Y:S01]  /*2b20*/  SHF.R.U32.HI R23, RZ, 0x4, R53 ;  /* 0x00000004ff177819 */ /* 0x001fe20000011635 */
[----:B------:R-:W-:Y:S01]  /*2b30*/  STL [R1+0x90], R159 ;  /* 0x0000909f01007387 */ /* 0x000fe20000100800 */
[----:B------:R-:W-:Y:S01]  /*2b40*/  ISETP.GE.AND P2, PT, R24, c[0x0][0x214], PT ;  /* 0x0000850018007a0c */ /* 0x000fe20003f46270 */
[----:B------:R-:W-:Y:S01]  /*2b50*/  CS2R R52, SRZ ;  /* 0x0000000000347805 */ /* 0x000fe2000001ff00 */
[----:B------:R-:W-:Y:S01]  /*2b60*/  SGXT.U32 R165, R23, 0x4 ;  /* 0x0000000417a5781a */ /* 0x000fe20000000000 */
[----:B------:R-:W-:Y:S01]  /*2b70*/  STL [R1+0x60], R158 ;  /* 0x0000609e01007387 */ /* 0x000fe20000100800 */
[----:B------:R-:W-:-:S02]  /*2b80*/  LOP3.LUT R23, R5, 0x68, R4, 0xfe, !PT ;  /* 0x0000006805177812 */ /* 0x000fc400078efe04 */
[----:B------:R-:W-:Y:S01]  /*2b90*/  LOP3.LUT R5, R5, 0x8, R4, 0xfe, !PT ;  /* 0x0000000805057812 */ /* 0x000fe200078efe04 */
[----:B------:R0:W-:Y:S01]  /*2ba0*/  STL [R1+0x50], R156 ;  /* 0x0000509c01007387 */ /* 0x0001e20000100800 */
[----:B------:R-:W-:Y:S02]  /*2bb0*/  ISETP.GE.AND P1, PT, R23, c[0x0][0x214], PT ;  /* 0x0000850017007a0c */ /* 0x000fe40003f26270 */
[----:B------:R-:W-:Y:S01]  /*2bc0*/  LOP3.LUT R0, R0, 0xffffbfff, RZ, 0xc0, !PT ;  /* 0xffffbfff00007812 */ /* 0x000fe200078ec0ff */
[----:B------:R1:W-:Y:S01]  /*2bd0*/  STL [R1+0x20], R155 ;  /* 0x0000209b01007387 */ /* 0x0003e20000100800 */
[----:B------:R-:W-:Y:S02]  /*2be0*/  SHF.L.U32 R114, R114, 0x1, RZ ;  /* 0x0000000172727819 */ /* 0x000fe400000006ff */
[----:B------:R-:W-:Y:S02]  /*2bf0*/  ISETP.GE.AND P3, PT, R25, c[0x0][0x214], PT ;  /* 0x0000850019007a0c */ /* 0x000fe40003f66270 */
[----:B------:R-:W-:-:S02]  /*2c00*/  SHF.L.U32 R79, R79, 0x1, RZ ;  /* 0x000000014f4f7819 */ /* 0x000fc400000006ff */
[C---:B0-----:R-:W-:Y:S02]  /*2c10*/  LOP3.LUT R156, R165.reuse, 0x20, RZ, 0xfc, !PT ;  /* 0x00000020a59c7812 */ /* 0x041fe400078efcff */
[----:B------:R-:W-:Y:S02]  /*2c20*/  SHF.L.U32 R72, R72, 0x1, RZ ;  /* 0x0000000148487819 */ /* 0x000fe400000006ff */
[----:B-1----:R-:W-:Y:S01]  /*2c30*/  LOP3.LUT R155, R165, 0x10, RZ, 0xfc, !PT ;  /* 0x00000010a59b7812 */ /* 0x002fe200078efcff */
[--C-:B------:R-:W-:Y:S01]  /*2c40*/  IMAD R156, R156, c[0x0][0x1f0], R163.reuse ;  /* 0x00007c009c9c7a24 */ /* 0x100fe200078e02a3 */
[----:B------:R-:W-:Y:S01]  /*2c50*/  @P1 LOP3.LUT R0, R0, 0x4000, RZ, 0xfc, !PT ;  /* 0x0000400000001812 */ /* 0x000fe200078efcff */
[----:B------:R-:W-:Y:S01]  /*2c60*/  IMAD.SHL.U32 R156, R3, 0x2, RZ ;  /* 0x00000002039c7824 */ /* 0x000fe200078e00ff */
[----:B------:R-:W-:Y:S01]  /*2c70*/  SHF.L.U32 R3, R154, 0x1, RZ ;  /* 0x000000019a037819 */ /* 0x000fe200000006ff */
[----:B------:R-:W-:Y:S01]  /*2c80*/  IMAD R155, R155, c[0x0][0x1f0], R163 ;  /* 0x00007c009b9b7a24 */ /* 0x000fe200078e02a3 */
[----:B------:R-:W-:Y:S01]  /*2c90*/  LOP3.LUT R0, R0, 0xffffdfff, RZ, 0xc0, !PT ;  /* 0xffffdfff00007812 */ /* 0x000fe200078ec0ff */
[----:B------:R-:W-:Y:S01]  /*2ca0*/  IMAD.SHL.U32 R155, R145, 0x2, RZ ;  /* 0x00000002919b7824 */ /* 0x000fe200078e00ff */
[----:B------:R-:W-:Y:S01]  /*2cb0*/  STL [R1+0x1a8], R156 ;  /* 0x0001a89c01007387 */ /* 0x000fe20000100800 */
[----:B------:R-:W-:Y:S01]  /*2cc0*/  IMAD.SHL.U32 R145, R157, 0x2, RZ ;  /* 0x000000029d917824 */ /* 0x000fe200078e00ff */
[----:B------:R-:W-:Y:S01]  /*2cd0*/  @P2 LOP3.LUT R0, R0, 0x2000, RZ, 0xfc, !PT ;  /* 0x0000200000002812 */ /* 0x000fe200078efcff */
[----:B------:R-:W-:Y:S01]  /*2ce0*/  IMAD.SHL.U32 R154, R152, 0x2, RZ ;  /* 0x00000002989a7824 */ /* 0x000fe200078e00ff */
[----:B------:R-:W-:Y:S01]  /*2cf0*/  STL [R1+0x1a4], R155 ;  /* 0x0001a49b01007387 */ /* 0x000fe20000100800 */
[----:B------:R-:W-:Y:S01]  /*2d00*/  IMAD.SHL.U32 R152, R153, 0x2, RZ ;  /* 0x0000000299987824 */ /* 0x000fe200078e00ff */
[----:B------:R-:W-:-:S02]  /*2d10*/  ISETP.GE.AND P1, PT, R26, c[0x0][0x214], PT ;  /* 0x000085001a007a0c */ /* 0x000fc40003f26270 */
[----:B------:R0:W-:Y:S01]  /*2d20*/  STL [R1+0x30], R145 ;  /* 0x0000309101007387 */ /* 0x0001e20000100800 */
[----:B------:R-:W-:Y:S02]  /*2d30*/  LOP3.LUT R0, R0, 0xffffefff, RZ, 0xc0, !PT ;  /* 0xffffefff00007812 */ /* 0x000fe400078ec0ff */
[----:B------:R-:W-:Y:S01]  /*2d40*/  ISETP.GE.AND P2, PT, R27, c[0x0][0x214], PT ;  /* 0x000085001b007a0c */ /* 0x000fe20003f46270 */
[----:B------:R-:W-:Y:S01]  /*2d50*/  STL [R1+0x1a0], R154 ;  /* 0x0001a09a01007387 */ /* 0x000fe20000100800 */
[----:B------:R-:W-:Y:S02]  /*2d60*/  @P3 LOP3.LUT R0, R0, 0x1000, RZ, 0xfc, !PT ;  /* 0x0000100000003812 */ /* 0x000fe400078efcff */
[----:B------:R-:W-:Y:S01]  /*2d70*/  SHF.L.U32 R16, R16, 0x1, RZ ;  /* 0x0000000110107819 */ /* 0x000fe200000006ff */
[----:B------:R-:W-:Y:S01]  /*2d80*/  STL [R1+0x19c], R152 ;  /* 0x00019c9801007387 */ /* 0x000fe20000100800 */
[----:B------:R-:W-:Y:S01]  /*2d90*/  LOP3.LUT R0, R0, 0xfffff7ff, RZ, 0xc0, !PT ;  /* 0xfffff7ff00007812 */ /* 0x000fe200078ec0ff */
[----:B0-----:R-:W-:Y:S01]  /*2da0*/  IMAD.SHL.U32 R145, R150, 0x2, RZ ;  /* 0x0000000296917824 */ /* 0x001fe200078e00ff */
[----:B------:R-:W-:Y:S01]  /*2db0*/  ISETP.GE.AND P3, PT, R28, c[0x0][0x214], PT ;  /* 0x000085001c007a0c */ /* 0x000fe20003f66270 */
[----:B------:R-:W-:Y:S01]  /*2dc0*/  IMAD.SHL.U32 R150, R148, 0x2, RZ ;  /* 0x0000000294967824 */ /* 0x000fe200078e00ff */
[----:B------:R-:W-:Y:S01]  /*2dd0*/  @P1 LOP3.LUT R0, R0, 0x800, RZ, 0xfc, !PT ;  /* 0x0000080000001812 */ /* 0x000fe200078efcff */
[----:B------:R-:W-:Y:S01]  /*2de0*/  IMAD.SHL.U32 R148, R146, 0x2, RZ ;  /* 0x0000000292947824 */ /* 0x000fe200078e00ff */
[----:B------:R0:W-:Y:S01]  /*2df0*/  STL [R1+0x198], R145 ;  /* 0x0001989101007387 */ /* 0x0001e20000100800 */
[----:B------:R-:W-:Y:S01]  /*2e00*/  IMAD.SHL.U32 R146, R147, 0x2, RZ ;  /* 0x0000000293927824 */ /* 0x000fe200078e00ff */
[----:B------:R-:W-:-:S02]  /*2e10*/  LOP3.LUT R0, R0, 0xfffffbff, RZ, 0xc0, !PT ;  /* 0xfffffbff00007812 */ /* 0x000fc400078ec0ff */
[----:B------:R-:W-:Y:S01]  /*2e20*/  STL [R1+0x194], R151 ;  /* 0x0001949701007387 */ /* 0x000fe20000100800 */
[----:B------:R-:W-:Y:S02]  /*2e30*/  ISETP.GE.AND P1, PT, R29, c[0x0][0x214], PT ;  /* 0x000085001d007a0c */ /* 0x000fe40003f26270 */
[----:B------:R-:W-:Y:S01]  /*2e40*/  @P2 LOP3.LUT R0, R0, 0x400, RZ, 0xfc, !PT ;  /* 0x0000040000002812 */ /* 0x000fe200078efcff */
[----:B------:R-:W-:Y:S01]  /*2e50*/  STL [R1+0x190], R150 ;  /* 0x0001909601007387 */ /* 0x000fe20000100800 */
[----:B------:R-:W-:Y:S02]  /*2e60*/  ISETP.GE.AND P2, PT, R30, c[0x0][0x214], PT ;  /* 0x000085001e007a0c */ /* 0x000fe40003f46270 */
[----:B0-----:R-:W-:Y:S02]  /*2e70*/  SHF.L.U32 R145, R149, 0x1, RZ ;  /* 0x0000000195917819 */ /* 0x001fe400000006ff */
[----:B------:R-:W-:Y:S02]  /*2e80*/  LOP3.LUT R0, R0, 0xfffffdff, RZ, 0xc0, !PT ;  /* 0xfffffdff00007812 */ /* 0x000fe400078ec0ff */
[----:B------:R-:W-:Y:S01]  /*2e90*/  LOP3.LUT R158, R165, 0x30, RZ, 0xfc, !PT ;  /* 0x00000030a59e7812 */ /* 0x000fe200078efcff */
[----:B------:R0:W-:Y:S01]  /*2ea0*/  STL [R1+0x18c], R145 ;  /* 0x00018c9101007387 */ /* 0x0001e20000100800 */
[----:B------:R-:W-:-:S02]  /*2eb0*/  @P3 LOP3.LUT R0, R0, 0x200, RZ, 0xfc, !PT ;  /* 0x0000020000003812 */ /* 0x000fc400078efcff */
[----:B------:R-:W-:Y:S01]  /*2ec0*/  ISETP.GE.AND P3, PT, R31, c[0x0][0x214], PT ;  /* 0x000085001f007a0c */ /* 0x000fe20003f66270 */
[----:B------:R-:W-:Y:S01]  /*2ed0*/  STL [R1+0x188], R148 ;  /* 0x0001889401007387 */ /* 0x000fe20000100800 */
[----:B------:R-:W-:Y:S01]  /*2ee0*/  LOP3.LUT R0, R0, 0xfffffeff, RZ, 0xc0, !PT ;  /* 0xfffffeff00007812 */ /* 0x000fe200078ec0ff */
[--C-:B------:R-:W-:Y:S01]  /*2ef0*/  IMAD R158, R158, c[0x0][0x1f0], R163.reuse ;  /* 0x00007c009e9e7a24 */ /* 0x100fe200078e02a3 */
[----:B------:R-:W-:Y:S01]  /*2f00*/  LOP3.LUT R162, R165, 0x70, RZ, 0xfc, !PT ;  /* 0x00000070a5a27812 */ /* 0x000fe200078efcff */
[----:B------:R-:W-:Y:S01]  /*2f10*/  STL [R1+0x184], R146 ;  /* 0x0001849201007387 */ /* 0x000fe20000100800 */
[----:B------:R-:W-:Y:S01]  /*2f20*/  @P1 LOP3.LUT R0, R0, 0x100, RZ, 0xfc, !PT ;  /* 0x0000010000001812 */ /* 0x000fe200078efcff */
[----:B0-----:R-:W-:Y:S01]  /*2f30*/  IMAD.SHL.U32 R145, R143, 0x2, RZ ;  /* 0x000000028f917824 */ /* 0x001fe200078e00ff */
[----:B------:R-:W-:Y:S01]  /*2f40*/  LOP3.LUT R161, R165, 0x60, RZ, 0xfc, !PT ;  /* 0x00000060a5a17812 */ /* 0x000fe200078efcff */
[----:B------:R-:W-:Y:S01]  /*2f50*/  IMAD.SHL.U32 R143, R142, 0x2, RZ ;  /* 0x000000028e8f7824 */ /* 0x000fe200078e00ff */
[----:B------:R-:W-:Y:S01]  /*2f60*/  LOP3.LUT R0, R0, 0xffffff7f, RZ, 0xc0, !PT ;  /* 0xffffff7f00007812 */ /* 0x000fe200078ec0ff */
[----:B------:R-:W-:Y:S01]  /*2f70*/  IMAD.SHL.U32 R142, R140, 0x2, RZ ;  /* 0x000000028c8e7824 */ /* 0x000fe200078e00ff */
[----:B------:R-:W-:Y:S01]  /*2f80*/  STL [R1+0x180], R145 ;  /* 0x0001809101007387 */ /* 0x000fe20000100800 */
[----:B------:R-:W-:Y:S01]  /*2f90*/  IMAD.SHL.U32 R140, R138, 0x2, RZ ;  /* 0x000000028a8c7824 */ /* 0x000fe200078e00ff */
[----:B------:R-:W-:Y:S01]  /*2fa0*/  @P2 LOP3.LUT R0, R0, 0x80, RZ, 0xfc, !PT ;  /* 0x0000008000002812 */ /* 0x000fe200078efcff */
[----:B------:R-:W-:Y:S01]  /*2fb0*/  IMAD.SHL.U32 R138, R139, 0x2, RZ ;  /* 0x000000028b8a7824 */ /* 0x000fe200078e00ff */
[----:B------:R-:W-:Y:S01]  /*2fc0*/  STL [R1+0x17c], R144 ;  /* 0x00017c9001007387 */ /* 0x000fe20000100800 */
[C---:B------:R-:W-:Y:S01]  /*2fd0*/  LOP3.LUT R160, R165.reuse, 0x50, RZ, 0xfc, !PT ;  /* 0x00000050a5a07812 */ /* 0x040fe200078efcff */
[--C-:B------:R-:W-:Y:S01]  /*2fe0*/  IMAD R162, R162, c[0x0][0x1f0], R163.reuse ;  /* 0x00007c00a2a27a24 */ /* 0x100fe200078e02a3 */
[----:B------:R-:W-:Y:S01]  /*2ff0*/  LOP3.LUT R159, R165, 0x40, RZ, 0xfc, !PT ;  /* 0x00000040a59f7812 */ /* 0x000fe200078efcff */
[----:B------:R-:W-:Y:S01]  /*3000*/  STL [R1+0x178], R143 ;  /* 0x0001788f01007387 */ /* 0x000fe20000100800 */
[----:B------:R-:W-:Y:S01]  /*3010*/  LOP3.LUT R0, R0, 0xffffffdf, RZ, 0xc0, !PT ;  /* 0xffffffdf00007812 */ /* 0x000fe200078ec0ff */
[--C-:B------:R-:W-:Y:S01]  /*3020*/  IMAD R161, R161, c[0x0][0x1f0], R163.reuse ;  /* 0x00007c00a1a17a24 */ /* 0x100fe200078e02a3 */
[----:B------:R-:W-:Y:S01]  /*3030*/  SHF.L.U32 R248, R248, 0x1, RZ ;  /* 0x00000001f8f87819 */ /* 0x000fe200000006ff */
[----:B------:R-:W-:Y:S01]  /*3040*/  STL [R1+0x174], R142 ;  /* 0x0001748e01007387 */ /* 0x000fe20000100800 */
[----:B------:R-:W-:Y:S01]  /*3050*/  @P3 LOP3.LUT R0, R0, 0x20, RZ, 0xfc, !PT ;  /* 0x0000002000003812 */ /* 0x000fe200078efcff */
[--C-:B------:R-:W-:Y:S01]  /*3060*/  IMAD R160, R160, c[0x0][0x1f0], R163.reuse ;  /* 0x00007c00a0a07a24 */ /* 0x100fe200078e02a3 */
[----:B------:R-:W-:Y:S01]  /*3070*/  ISETP.GE.AND P1, PT, R32, c[0x0][0x214], PT ;  /* 0x0000850020007a0c */ /* 0x000fe20003f26270 */
[----:B------:R-:W-:Y:S01]  /*3080*/  STL [R1+0x170], R141 ;  /* 0x0001708d01007387 */ /* 0x000fe20000100800 */
[--C-:B------:R-:W-:Y:S01]  /*3090*/  IMAD R159, R159, c[0x0][0x1f0], R163.reuse ;  /* 0x00007c009f9f7a24 */ /* 0x100fe200078e02a3 */
[----:B------:R-:W-:Y:S01]  /*30a0*/  ISETP.GE.AND P2, PT, R33, c[0x0][0x214], PT ;  /* 0x0000850021007a0c */ /* 0x000fe20003f46270 */
[----:B------:R-:W-:Y:S01]  /*30b0*/  IMAD R158, R165, c[0x0][0x1f0], R163 ;  /* 0x00007c00a59e7a24 */ /* 0x000fe200078e02a3 */
[----:B------:R-:W-:Y:S01]  /*30c0*/  STL [R1+0x16c], R140 ;  /* 0x00016c8c01007387 */ /* 0x000fe20000100800 */
[----:B------:R-:W-:-:S02]  /*30d0*/  ISETP.GE.AND P3, PT, R34, c[0x0][0x214], PT ;  /* 0x0000850022007a0c */ /* 0x000fc40003f66270 */
[----:B------:R-:W-:Y:S01]  /*30e0*/  ISETP.GE.AND P4, PT, R5, c[0x0][0x214], PT ;  /* 0x0000850005007a0c */ /* 0x000fe20003f86270 */
[----:B------:R-:W-:Y:S04]  /*30f0*/  STL [R1+0x70], R138 ;  /* 0x0000708a01007387 */ /* 0x000fe80000100800 */
        /* <DEDUP_REMOVED lines=12> */
[----:B------:R0:W-:Y:S04]  /*31c0*/  STL [R1+0x2c], R125 ;  /* 0x00002c7d01007387 */ /* 0x0001e80000100800 */
[----:B------:R1:W-:Y:S04]  /*31d0*/  STL [R1+0x1c], R124 ;  /* 0x00001c7c01007387 */ /* 0x0003e80000100800 */
[----:B------:R2:W-:Y:S01]  /*31e0*/  STL [R1+0x28], R123 ;  /* 0x0000287b01007387 */ /* 0x0005e20000100800 */
[----:B0-----:R-:W-:-:S03]  /*31f0*/  LOP3.LUT R125, R164, 0x10, R4, 0xfe, !PT ;  /* 0x00000010a47d7812 */ /* 0x001fc600078efe04 */
[----:B------:R0:W-:Y:S01]  /*3200*/  STL [R1+0x24], R122 ;  /* 0x0000247a01007387 */ /* 0x0001e20000100800 */
[----:B-1----:R-:W-:-:S03]  /*3210*/  LOP3.LUT R124, R164, 0x210, R4, 0xfe, !PT ;  /* 0x00000210a47c7812 */ /* 0x002fc600078efe04 */
[----:B------:R1:W-:Y:S01]  /*3220*/  STL [R1+0x88], R121 ;  /* 0x0000887901007387 */ /* 0x0003e20000100800 */
[----:B--2---:R-:W-:-:S03]  /*3230*/  LOP3.LUT R123, R164, 0x200, R4, 0xfe, !PT ;  /* 0x00000200a47b7812 */ /* 0x004fc600078efe04 */
[----:B------:R2:W-:Y:S01]  /*3240*/  STL [R1+0x78], R11 ;  /* 0x0000780b01007387 */ /* 0x0005e20000100800 */
[----:B0-----:R-:W-:-:S03]  /*3250*/  LOP3.LUT R122, R164, 0x208, R4, 0xfe, !PT ;  /* 0x00000208a47a7812 */ /* 0x001fc600078efe04 */
[----:B------:R0:W-:Y:S01]  /*3260*/  STL [R1+0x38], R10 ;  /* 0x0000380a01007387 */ /* 0x0001e20000100800 */
[----:B-1----:R-:W-:-:S03]  /*3270*/  LOP3.LUT R121, R164, R4, RZ, 0xfc, !PT ;  /* 0x00000004a4797212 */ /* 0x002fc600078efcff */
[----:B------:R1:W-:Y:S01]  /*3280*/  STL [R1+0x18], R9 ;  /* 0x0000180901007387 */ /* 0x0003e20000100800 */
[----:B--2---:R-:W-:-:S03]  /*3290*/  LOP3.LUT R11, R164, 0x238, R4, 0xfe, !PT ;  /* 0x00000238a40b7812 */ /* 0x004fc600078efe04 */
[----:B------:R2:W-:Y:S01]  /*32a0*/  STL [R1+0x84], R8 ;  /* 0x0000840801007387 */ /* 0x0005e20000100800 */
[----:B0-----:R-:W-:-:S03]  /*32b0*/  LOP3.LUT R10, R164, 0x230, R4, 0xfe, !PT ;  /* 0x00000230a40a7812 */ /* 0x001fc600078efe04 */
[----:B------:R0:W-:Y:S01]  /*32c0*/  STL [R1+0x74], R7 ;  /* 0x0000740701007387 */ /* 0x0001e20000100800 */
[----:B-1----:R-:W-:-:S03]  /*32d0*/  LOP3.LUT R9, R164, 0x228, R4, 0xfe, !PT ;  /* 0x00000228a4097812 */ /* 0x002fc600078efe04 */
[----:B------:R1:W-:Y:S01]  /*32e0*/  STL [R1+0x34], R6 ;  /* 0x0000340601007387 */ /* 0x0003e20000100800 */
[----:B--2---:R-:W-:-:S03]  /*32f0*/  LOP3.LUT R8, R164, 0x220, R4, 0xfe, !PT ;  /* 0x00000220a4087812 */ /* 0x004fc600078efe04 */
[----:B------:R-:W-:Y:S01]  /*3300*/  STL [R1+0x1f0], R124 ;  /* 0x0001f07c01007387 */ /* 0x000fe20000100800 */
[----:B0-----:R-:W-:-:S03]  /*3310*/  LOP3.LUT R7, R164, 0x218, R4, 0xfe, !PT ;  /* 0x00000218a4077812 */ /* 0x001fc600078efe04 */
[----:B------:R-:W-:Y:S01]  /*3320*/  STL [R1+0x1cc], R121 ;  /* 0x0001cc7901007387 */ /* 0x000fe20000100800 */
[----:B-1----:R-:W-:-:S03]  /*3330*/  LOP3.LUT R6, R164, 0x8, R4, 0xfe, !PT ;  /* 0x00000008a4067812 */ /* 0x002fc600078efe04 */
[----:B------:R0:W-:Y:S04]  /*3340*/  STL [R1+0x1ec], R7 ;  /* 0x0001ec0701007387 */ /* 0x0001e80000100800 */
[----:B------:R1:W-:Y:S04]  /*3350*/  STL [R1+0x1e8], R8 ;  /* 0x0001e80801007387 */ /* 0x0003e80000100800 */
[----:B------:R2:W-:Y:S01]  /*3360*/  STL [R1+0x1e4], R9 ;  /* 0x0001e40901007387 */ /* 0x0005e20000100800 */
[----:B0-----:R-:W-:-:S03]  /*3370*/  SHF.R.U32.HI R7, RZ, 0x4, R7 ;  /* 0x00000004ff077819 */ /* 0x001fc60000011607 */
[----:B------:R0:W-:Y:S01]  /*3380*/  STL [R1+0x1e0], R10 ;  /* 0x0001e00a01007387 */ /* 0x0001e20000100800 */
[----:B-1----:R-:W-:-:S03]  /*3390*/  SHF.R.U32.HI R8, RZ, 0x4, R8 ;  /* 0x00000004ff087819 */ /* 0x002fc60000011608 */
[----:B------:R1:W-:Y:S01]  /*33a0*/  STL [R1+0x214], R6 ;  /* 0x0002140601007387 */ /* 0x0003e20000100800 */
[----:B------:R-:W-:Y:S02]  /*33b0*/  LOP3.LUT R7, R7, 0x1fc, RZ, 0xc0, !PT ;  /* 0x000001fc07077812 */ /* 0x000fe400078ec0ff */
[----:B--2---:R-:W-:Y:S01]  /*33c0*/  SHF.R.U32.HI R9, RZ, 0x4, R9 ;  /* 0x00000004ff097819 */ /* 0x004fe20000011609 */
[----:B------:R2:W-:Y:S01]  /*33d0*/  STL [R1+0x1dc], R11 ;  /* 0x0001dc0b01007387 */ /* 0x0005e20000100800 */
[----:B------:R-:W-:Y:S02]  /*33e0*/  LOP3.LUT R8, R8, 0x1fc, RZ, 0xc0, !PT ;  /* 0x000001fc08087812 */ /* 0x000fe400078ec0ff */
[----:B0-----:R-:W-:Y:S01]  /*33f0*/  SHF.R.U32.HI R10, RZ, 0x4, R10 ;  /* 0x00000004ff0a7819 */ /* 0x001fe2000001160a */
[----:B------:R0:W-:Y:S01]  /*3400*/  STL [R1+0x1f8], R123 ;  /* 0x0001f87b01007387 */ /* 0x0001e20000100800 */
[----:B------:R-:W-:Y:S02]  /*3410*/  LOP3.LUT R9, R9, 0x1fc, RZ, 0xc0, !PT ;  /* 0x000001fc09097812 */ /* 0x000fe400078ec0ff */
[----:B-1----:R-:W-:Y:S01]  /*3420*/  LOP3.LUT R6, R164, 0x18, R4, 0xfe, !PT ;  /* 0x00000018a4067812 */ /* 0x002fe200078efe04 */
[----:B------:R1:W-:Y:S01]  /*3430*/  STL [R1+0x210], R125 ;  /* 0x0002107d01007387 */ /* 0x0003e20000100800 */
[----:B------:R-:W-:-:S02]  /*3440*/  IADD3 R7, R7, R121, RZ ;  /* 0x0000007907077210 */ /* 0x000fc40007ffe0ff */
[----:B--2---:R-:W-:Y:S01]  /*3450*/  SHF.R.U32.HI R11, RZ, 0x4, R11 ;  /* 0x00000004ff0b7819 */ /* 0x004fe2000001160b */
[----:B------:R2:W-:Y:S01]  /*3460*/  STL [R1+0x1f4], R122 ;  /* 0x0001f47a01007387 */ /* 0x0005e20000100800 */
[----:B------:R-:W-:Y:S02]  /*3470*/  LOP3.LUT R10, R10, 0x1fc, RZ, 0xc0, !PT ;  /* 0x000001fc0a0a7812 */ /* 0x000fe400078ec0ff */
[-C--:B0-----:R-:W-:Y:S01]  /*3480*/  LEA.HI R123, R123, R121.reuse, RZ, 0x1c ;  /* 0x000000797b7b7211 */ /* 0x081fe200078fe0ff */
[----:B------:R0:W-:Y:S01]  /*3490*/  STL [R1+0x20c], R6 ;  /* 0x00020c0601007387 */ /* 0x0001e20000100800 */
[----:B------:R-:W-:Y:S02]  /*34a0*/  LOP3.LUT R11, R11, 0x1fc, RZ, 0xc0, !PT ;  /* 0x000001fc0b0b7812 */ /* 0x000fe400078ec0ff */
[----:B-1----:R-:W-:Y:S02]  /*34b0*/  LOP3.LUT R125, R164, 0x20, R4, 0xfe, !PT ;  /* 0x00000020a47d7812 */ /* 0x002fe400078efe04 */
[----:B--2---:R-:W-:-:S03]  /*34c0*/  LEA.HI R122, R122, R121, RZ, 0x1c ;  /* 0x000000797a7a7211 */ /* 0x004fc600078fe0ff */
[----:B------:R1:W-:Y:S01]  /*34d0*/  STL [R1+0x208], R125 ;  /* 0x0002087d01007387 */ /* 0x0003e20000100800 */
[----:B0-----:R-:W-:-:S05]  /*34e0*/  LOP3.LUT R6, R164, 0x28, R4, 0xfe, !PT ;  /* 0x00000028a4067812 */ /* 0x001fca00078efe04 */
[----:B------:R0:W-:Y:S01]  /*34f0*/  STL [R1+0x204], R6 ;  /* 0x0002040601007387 */ /* 0x0001e20000100800 */
[C-C-:B-1----:R-:W-:Y:S02]  /*3500*/  LOP3.LUT R125, R164.reuse, 0x30, R4.reuse, 0xfe, !PT ;  /* 0x00000030a47d7812 */ /* 0x142fe400078efe04 */
[----:B------:R-:W-:-:S03]  /*3510*/  LOP3.LUT R4, R164, 0x38, R4, 0xfe, !PT ;  /* 0x00000038a4047812 */ /* 0x000fc600078efe04 */
[----:B------:R-:W-:Y:S01]  /*3520*/  STL [R1+0x200], R125 ;  /* 0x0002007d01007387 */ /* 0x000fe20000100800 */
[----:B0-----:R-:W-:-:S03]  /*3530*/  SHF.R.U32.HI R6, RZ, 0x4, R124 ;  /* 0x00000004ff067819 */ /* 0x001fc6000001167c */
[----:B------:R0:W-:Y:S01]  /*3540*/  STL [R1+0x1fc], R4 ;  /* 0x0001fc0401007387 */ /* 0x0001e20000100800 */
[----:B------:R-:W-:-:S03]  /*3550*/  LOP3.LUT R6, R6, 0x1fc, RZ, 0xc0, !PT ;  /* 0x000001fc06067812 */ /* 0x000fc600078ec0ff */
[----:B------:R-:W-:Y:S04]  /*3560*/  STL [R1+0xb8], R123 ;  /* 0x0000b87b01007387 */ /* 0x000fe80000100800 */
[----:B------:R-:W-:Y:S01]  /*3570*/  STL [R1+0xb4], R122 ;  /* 0x0000b47a01007387 */ /* 0x000fe20000100800 */
[----:B0-----:R-:W-:-:S03]  /*3580*/  LEA.HI R4, R164, R121, RZ, 0x1c ;  /* 0x00000079a4047211 */ /* 0x001fc600078fe0ff */
        /* <DEDUP_REMOVED lines=31> */
[----:B------:R0:W-:Y:S02]  /*3780*/  STL [R1+0x1ac], R12 ;  /* 0x0001ac0c01007387 */ /* 0x0001e40000100800 */
[----:B0-----:R-:W-:-:S02]  /*3790*/  IMAD.IADD R12, R6, 0x1, R121 ;  /* 0x00000001060c7824 */ /* 0x001fc400078e0279 */
[--C-:B------:R-:W-:Y:S02]  /*37a0*/  IMAD.IADD R6, R8, 0x1, R121.reuse ;  /* 0x0000000108067824 */ /* 0x100fe400078e0279 */
[--C-:B------:R-:W-:Y:S01]  /*37b0*/  IMAD.IADD R8, R9, 0x1, R121.reuse ;  /* 0x0000000109087824 */ /* 0x100fe200078e0279 */
[----:B------:R-:W-:Y:S04]  /*37c0*/  STL [R1+0xb0], R12 ;  /* 0x0000b00c01007387 */ /* 0x000fe80000100800 */
[----:B------:R0:W-:Y:S04]  /*37d0*/  STL [R1+0xac], R7 ;  /* 0x0000ac0701007387 */ /* 0x0001e80000100800 */
[----:B------:R1:W-:Y:S04]  /*37e0*/  STL [R1+0xa8], R6 ;  /* 0x0000a80601007387 */ /* 0x0003e80000100800 */
[----:B------:R2:W-:Y:S01]  /*37f0*/  STL [R1+0xa4], R8 ;  /* 0x0000a40801007387 */ /* 0x0005e20000100800 */
[----:B0-----:R-:W-:-:S02]  /*3800*/  IMAD.IADD R7, R10, 0x1, R121 ;  /* 0x000000010a077824 */ /* 0x001fc400078e0279 */
[----:B-1----:R-:W-:-:S03]  /*3810*/  IMAD.IADD R6, R11, 0x1, R121 ;  /* 0x000000010b067824 */ /* 0x002fc600078e0279 */
[----:B------:R2:W-:Y:S04]  /*3820*/  STL [R1+0xa0], R7 ;  /* 0x0000a00701007387 */ /* 0x0005e80000100800 */
[----:B------:R2:W-:Y:S02]  /*3830*/  STL [R1+0x9c], R6 ;  /* 0x00009c0601007387 */ /* 0x0005e40000100800 */
.L_x_6:
[----:B------:R-:W3:Y:S04]  /*3840*/  LDL.64 R14, [R1] ;  /* 0x00000000010e7983 */ /* 0x000ee80000100a00 */
[----:B------:R-:W4:Y:S04]  /*3850*/  LDL.64 R12, [R1+0x8] ;  /* 0x00000800010c7983 */ /* 0x000f280000100a00 */
[----:B------:R-:W-:Y:S04]  /*3860*/  STL [R1+0x2cc], R88 ;  /* 0x0002cc5801007387 */ /* 0x000fe80000100800 */
[----:B------:R0:W-:Y:S04]  /*3870*/  STL [R1+0x2c8], R89 ;  /* 0x0002c85901007387 */ /* 0x0001e80000100800 */
[----:B------:R1:W-:Y:S04]  /*3880*/  STL [R1+0x2c4], R90 ;  /* 0x0002c45a01007387 */ /* 0x0003e80000100800 */
[----:B------:R-:W-:Y:S04]  /*3890*/  STL [R1+0x2c0], R91 ;  /* 0x0002c05b01007387 */ /* 0x000fe80000100800 */
[----:B------:R-:W-:Y:S04]  /*38a0*/  STL [R1+0x2bc], R84 ;  /* 0x0002bc5401007387 */ /* 0x000fe80000100800 */
[----:B------:R-:W-:Y:S04]  /*38b0*/  STL [R1+0x2b8], R85 ;  /* 0x0002b85501007387 */ /* 0x000fe80000100800 */
[----:B------:R-:W-:Y:S04]  /*38c0*/  STL [R1+0x2b4], R86 ;  /* 0x0002b45601007387 */ /* 0x000fe80000100800 */
[----:B------:R2:W-:Y:S04]  /*38d0*/  STL [R1+0x2b0], R87 ;  /* 0x0002b05701007387 */ /* 0x0005e80000100800 */
[----:B------:R-:W-:Y:S04]  /*38e0*/  STL [R1+0x2ac], R80 ;  /* 0x0002ac5001007387 */ /* 0x000fe80000100800 */
[----:B------:R0:W-:Y:S04]  /*38f0*/  STL [R1+0x2a8], R81 ;  /* 0x0002a85101007387 */ /* 0x0001e80000100800 */
[----:B------:R-:W-:Y:S04]  /*3900*/  STL [R1+0x2a4], R82 ;  /* 0x0002a45201007387 */ /* 0x000fe80000100800 */
[----:B------:R0:W-:Y:S04]  /*3910*/  STL [R1+0x2a0], R83 ;  /* 0x0002a05301007387 */ /* 0x0001e80000100800 */
[----:B------:R-:W-:Y:S04]  /*3920*/  STL [R1+0x29c], R68 ;  /* 0x00029c4401007387 */ /* 0x000fe80000100800 */
[----:B------:R0:W-:Y:S04]  /*3930*/  STL [R1+0x298], R69 ;  /* 0x0002984501007387 */ /* 0x0001e80000100800 */
[----:B------:R-:W4:Y:S04]  /*3940*/  LDL.64 R26, [R1+0x10] ;  /* 0x00001000011a7983 */ /* 0x000f280000100a00 */
[----:B------:R-:W0:Y:S02]  /*3950*/  S2R R5, SR_TID.X ;  /* 0x0000000000057919 */ /* 0x000e240000002100 */
[----:B0-----:R-:W-:-:S04]  /*3960*/  SHF.R.U32.HI R193, RZ, 0x3, R5 ;  /* 0x00000003ffc17819 */ /* 0x001fc80000011605 */
[----:B------:R-:W-:-:S04]  /*3970*/  SGXT.U32 R193, R193, 0x5 ;  /* 0x00000005c1c1781a */ /* 0x000fc80000000000 */
[----:B------:R-:W-:-:S05]  /*3980*/  IADD3 R112, P5, R193, UR7, RZ ;  /* 0x00000007c1707c10 */ /* 0x000fca000ffbe0ff */
[----:B------:R-:W-:Y:S01]  /*3990*/  IMAD.X R11, RZ, RZ, UR8, P5 ;  /* 0x00000008ff0b7e24 */ /* 0x000fe2000a8e06ff */
[----:B--2--5:R-:W-:-:S04]  /*39a0*/  IADD3 R8, P5, R250, UR4, RZ ;  /* 0x00000004fa087c10 */ /* 0x024fc8000ffbe0ff */
[----:B------:R-:W-:Y:S01]  /*39b0*/  IADD3.X R9, R251, UR5, RZ, P5, !PT ;  /* 0x00000005fb097c10 */ /* 0x000fe2000affe4ff */
[----:B------:R-:W-:Y:S01]  /*39c0*/  CS2R R16, SRZ ;  /* 0x0000000000107805 */ /* 0x000fe2000001ff00 */
[----:B------:R-:W-:Y:S01]  /*39d0*/  CS2R R18, SRZ ;  /* 0x0000000000127805 */ /* 0x000fe2000001ff00 */
[----:B------:R-:W-:Y:S01]  /*39e0*/  CS2R R20, SRZ ;  /* 0x0000000000147805 */ /* 0x000fe2000001ff00 */
[----:B------:R-:W-:Y:S01]  /*39f0*/  CS2R R22, SRZ ;  /* 0x0000000000167805 */ /* 0x000fe2000001ff00 */
[----:B------:R0:W-:Y:S04]  /*3a00*/  STL [R1+0x294], R70 ;  /* 0x0002944601007387 */ /* 0x0001e80000100800 */
[----:B------:R-:W-:Y:S04]  /*3a10*/  STL [R1+0x290], R71 ;  /* 0x0002904701007387 */ /* 0x000fe80000100800 */
[----:B------:R2:W-:Y:S04]  /*3a20*/  STL [R1+0x28c], R4 ;  /* 0x00028c0401007387 */ /* 0x0005e80000100800 */
[----:B------:R-:W-:Y:S04]  /*3a30*/  STL [R1+0x21c], R250 ;  /* 0x00021cfa01007387 */ /* 0x000fe80000100800 */
[----:B------:R0:W-:Y:S04]  /*3a40*/  STL [R1+0x218], R251 ;  /* 0x000218fb01007387 */ /* 0x0001e80000100800 */
[----:B------:R-:W2:Y:S04]  /*3a50*/  LDL R89, [R1+0x1b8] ;  /* 0x0001b80001597983 */ /* 0x000ea80000100800 */
[----:B-1----:R-:W2:Y:S04]  /*3a60*/  LDL R90, [R1+0x1a8] ;  /* 0x0001a800015a7983 */ /* 0x002ea80000100800 */
[----:B------:R-:W2:Y:S04]  /*3a70*/  LDL R87, [R1+0x1a0] ;  /* 0x0001a00001577983 */ /* 0x000ea80000100800 */
        /* <DEDUP_REMOVED lines=17> */
[----:B------:R-:W0:Y:S04]  /*3b90*/  S2R R192, SR_TID.X ;  /* 0x0000000000c07919 */ /* 0x000e280000002100 */
[----:B------:R-:W2:Y:S01]  /*3ba0*/  LDL R69, [R1+0x1bc] ;  /* 0x0001bc0001457983 */ /* 0x000ea20000100800 */
[----:B------:R-:W-:-:S03]  /*3bb0*/  ISETP.GE.AND P6, PT, R247, c[0x0][0x21c], PT ;  /* 0x00008700f7007a0c */ /* 0x000fc60003fc6270 */
[----:B------:R-:W2:Y:S01]  /*3bc0*/  LDL R68, [R1+0x1c0] ;  /* 0x0001c00001447983 */ /* 0x000ea20000100800 */
[----:B---3--:R-:W-:-:S04]  /*3bd0*/  IADD3 R6, P5, R14, UR4, RZ ;  /* 0x000000040e067c10 */ /* 0x008fc8000ffbe0ff */
[----:B------:R-:W-:Y:S02]  /*3be0*/  IADD3.X R7, R15, UR5, RZ, P5, !PT ;  /* 0x000000050f077c10 */ /* 0x000fe4000affe4ff */
[----:B----4-:R-:W-:-:S04]  /*3bf0*/  IADD3 R24, P5, R12, UR4, RZ ;  /* 0x000000040c187c10 */ /* 0x010fc8000ffbe0ff */
[----:B------:R-:W-:Y:S02]  /*3c00*/  IADD3.X R25, R13, UR5, RZ, P5, !PT ;  /* 0x000000050d197c10 */ /* 0x000fe4000affe4ff */
[----:B------:R-:W-:-:S04]  /*3c10*/  ISETP.GE.U32.AND P5, PT, R112, c[0x0][0x210], PT ;  /* 0x0000840070007a0c */ /* 0x000fc80003fa6070 */
[----:B------:R-:W-:Y:S01]  /*3c20*/  ISETP.GE.U32.AND.EX P5, PT, R11, RZ, PT, P5 ;  /* 0x000000ff0b00720c */ /* 0x000fe20003fa6150 */
[----:B------:R-:W-:Y:S01]  /*3c30*/  CS2R R12, SRZ ;  /* 0x00000000000c7805 */ /* 0x000fe2000001ff00 */
[----:B------:R-:W-:-:S11]  /*3c40*/  CS2R R14, SRZ ;  /* 0x00000000000e7805 */ /* 0x000fd6000001ff00 */
[----:B------:R1:W3:Y:S01]  /*3c50*/  @!P5 LDG.E.128 R12, [R8.64] ;  /* 0x00000028080cd981 */ /* 0x0002e2000c1e1d00 */
[----:B------:R-:W-:-:S04]  /*3c60*/  IADD3 R10, P5, R112, 0x20, RZ ;  /* 0x00000020700a7810 */ /* 0x000fc80007fbe0ff */
[----:B-1----:R-:W-:Y:S02]  /*3c70*/  IADD3.X R9, RZ, R11, RZ, P5, !PT ;  /* 0x0000000bff097210 */ /* 0x002fe40002ffe4ff */
[----:B------:R-:W-:-:S04]  /*3c80*/  ISETP.GE.U32.AND P5, PT, R10, c[0x0][0x210], PT ;  /* 0x000084000a007a0c */ /* 0x000fc80003fa6070 */
[----:B------:R-:W-:-:S13]  /*3c90*/  ISETP.GE.U32.AND.EX P5, PT, R9, RZ, PT, P5 ;  /* 0x000000ff0900720c */ /* 0x000fda0003fa6150 */
[----:B------:R1:W4:Y:S01]  /*3ca0*/  @!P5 LDG.E.128 R16, [R6.64] ;  /* 0x000000280610d981 */ /* 0x000322000c1e1d00 */
[----:B------:R-:W-:-:S05]  /*3cb0*/  IADD3 R8, P5, R112, 0x40, RZ ;  /* 0x0000004070087810 */ /* 0x000fca0007fbe0ff */
[----:B-1----:R-:W-:Y:S01]  /*3cc0*/  IMAD.X R7, RZ, RZ, R11, P5 ;  /* 0x000000ffff077224 */ /* 0x002fe200028e060b */
[----:B------:R-:W-:-:S04]  /*3cd0*/  ISETP.GE.U32.AND P5, PT, R8, c[0x0][0x210], PT ;  /* 0x0000840008007a0c */ /* 0x000fc80003fa6070 */
[----:B------:R-:W-:-:S13]  /*3ce0*/  ISETP.GE.U32.AND.EX P5, PT, R7, RZ, PT, P5 ;  /* 0x000000ff0700720c */ /* 0x000fda0003fa6150 */
[----:B------:R1:W4:Y:S01]  /*3cf0*/  @!P5 LDG.E.128 R20, [R24.64] ;  /* 0x000000281814d981 */ /* 0x000322000c1e1d00 */
[----:B------:R-:W-:-:S04]  /*3d00*/  IADD3 R28, P5, R26, UR4, RZ ;  /* 0x000000041a1c7c10 */ /* 0x000fc8000ffbe0ff */
[----:B------:R-:W-:Y:S02]  /*3d10*/  IADD3.X R29, R27, UR5, RZ, P5, !PT ;  /* 0x000000051b1d7c10 */ /* 0x000fe4000affe4ff */
[----:B------:R-:W-:-:S05]  /*3d20*/  IADD3 R6, P5, R112, 0x60, RZ ;  /* 0x0000006070067810 */ /* 0x000fca0007fbe0ff */
[----:B------:R-:W-:Y:S01]  /*3d30*/  IMAD.X R5, RZ, RZ, R11, P5 ;  /* 0x000000ffff057224 */ /* 0x000fe200028e060b */
[----:B------:R-:W-:-:S04]  /*3d40*/  ISETP.GE.U32.AND P5, PT, R6, c[0x0][0x210], PT ;  /* 0x0000840006007a0c */ /* 0x000fc80003fa6070 */
[----:B------:R-:W-:Y:S01]  /*3d50*/  ISETP.GE.U32.AND.EX P5, PT, R5, RZ, PT, P5 ;  /* 0x000000ff0500720c */ /* 0x000fe20003fa6150 */
[----:B-1----:R-:W-:Y:S01]  /*3d60*/  CS2R R24, SRZ ;  /* 0x0000000000187805 */ /* 0x002fe2000001ff00 */
[----:B------:R-:W-:-:S11]  /*3d70*/  CS2R R26, SRZ ;  /* 0x00000000001a7805 */ /* 0x000fd6000001ff00 */
[----:B------:R-:W4:Y:S01]  /*3d80*/  @!P5 LDG.E.128 R24, [R28.64] ;  /* 0x000000281c18d981 */ /* 0x000f22000c1e1d00 */
[C---:B0-----:R-:W-:Y:S01]  /*3d90*/  LOP3.LUT R70, R192.reuse, 0x4, RZ, 0xc0, !PT ;  /* 0x00000004c0467812 */ /* 0x041fe200078ec0ff */
[----:B--2---:R-:W-:-:S04]  /*3da0*/  IMAD.SHL.U32 R4, R192, 0x8, RZ ;  /* 0x00000008c0047824 */ /* 0x004fc800078e00ff */
[----:B------:R-:W-:Y:S01]  /*3db0*/  IMAD.SHL.U32 R70, R70, 0x8, RZ ;  /* 0x0000000846467824 */ /* 0x000fe200078e00ff */
[----:B------:R-:W-:Y:S02]  /*3dc0*/  ISETP.LT.U32.AND P5, PT, R112, c[0x0][0x210], PT ;  /* 0x0000840070007a0c */ /* 0x000fe40003fa1070 */
[----:B------:R-:W-:Y:S01]  /*3dd0*/  LOP3.LUT R4, R4, 0x18, RZ, 0xc0, !PT ;  /* 0x0000001804047812 */ /* 0x000fe200078ec0ff */
[----:B------:R-:W-:Y:S01]  /*3de0*/  IMAD R70, R193, c[0x0][0x1e4], R70 ;  /* 0x00007900c1467a24 */ /* 0x000fe200078e0246 */
[----:B------:R-:W-:Y:S01]  /*3df0*/  ISETP.LT.U32.AND.EX P5, PT, R11, RZ, !P6, P5 ;  /* 0x000000ff0b00720c */ /* 0x000fe200077a1150 */
[----:B------:R-:W-:-:S03]  /*3e00*/  IMAD.MOV.U32 R11, RZ, RZ, 0x2 ;  /* 0x00000002ff0b7424 */ /* 0x000fc600078e00ff */
[----:B------:R-:W-:Y:S02]  /*3e10*/  IADD3 R4, R4, R70, RZ ;  /* 0x0000004604047210 */ /* 0x000fe40007ffe0ff */
[----:B------:R-:W-:-:S03]  /*3e20*/  ISETP.LT.U32.AND P6, PT, R10, c[0x0][0x210], PT ;  /* 0x000084000a007a0c */ /* 0x000fc60003fc1070 */
[----:B------:R-:W-:Y:S02]  /*3e30*/  IMAD.WIDE R10, R4, R11, UR30 ;  /* 0x0000001e040a7e25 */ /* 0x000fe4000f8e020b */
[----:B------:R-:W2:Y:S04]  /*3e40*/  LDL R4, [R1+0x1c4] ;  /* 0x0001c40001047983 */ /* 0x000ea80000100800 */
[----:B------:R-:W-:Y:S04]  /*3e50*/  STL [R1+0x220], R247 ;  /* 0x000220f701007387 */ /* 0x000fe80000100800 */
        /* <DEDUP_REMOVED lines=46> */
[----:B---3--:R-:W-:Y:S04]  /*4140*/  STS.128 [R246+0x18000], R12 ;  /* 0x0180000cf6007388 */ /* 0x008fe80000000c00 */
[----:B------:R-:W3:Y:S04]  /*4150*/  LDL R236, [R1+0x20] ;  /* 0x0000200001ec7983 */ /* 0x000ee80000100800 */
[----:B----4-:R-:W-:Y:S04]  /*4160*/  STS.128 [R246+0x19000], R16 ;  /* 0x01900010f6007388 */ /* 0x010fe80000000c00 */
[----:B------:R-:W-:Y:S04]  /*4170*/  STS.128 [R246+0x1a000], R20 ;  /* 0x01a00014f6007388 */ /* 0x000fe80000000c00 */
[----:B------:R-:W-:Y:S04]  /*4180*/  STS.128 [R246+0x1b000], R24 ;  /* 0x01b00018f6007388 */ /* 0x000fe80000000c00 */
[----:B------:R-:W-:Y:S06]  /*4190*/  BAR.SYNC.DEFER_BLOCKING 0x0 ;  /* 0x0000000000007b1d */ /* 0x000fec0000010000 */
[----:B------:R-:W-:Y:S04]  /*41a0*/  LDSM.16.M88.4 R132, [R89+0x18000] ;  /* 0x018000005984783b */ /* 0x000fe80000000200 */
[----:B------:R-:W0:Y:S04]  /*41b0*/  LDSM.16.M88.4 R124, [R90+0x10000] ;  /* 0x010000005a7c783b */ /* 0x000e280000000200 */
[----:B------:R-:W1:Y:S04]  /*41c0*/  LDSM.16.M88.4 R120, [R2+0x10400] ;  /* 0x010400000278783b */ /* 0x000e680000000200 */
[----:B------:R-:W4:Y:S04]  /*41d0*/  LDSM.16.M88.4 R16, [R87+0x10000] ;  /* 0x010000005710783b */ /* 0x000f280000000200 */
[----:B------:R-:W4:Y:S04]  /*41e0*/  LDSM.16.M88.4 R72, [R2+0x11c00] ;  /* 0x011c00000248783b */ /* 0x000f280000000200 */
[----:B------:R-:W4:Y:S04]  /*41f0*/  LDSM.16.M88.4 R20, [R2+0x10c00] ;  /* 0x010c00000214783b */ /* 0x000f280000000200 */
[----:B------:R-:W4:Y:S04]  /*4200*/  LDSM.16.M88.4 R108, [R91+0x18000] ;  /* 0x018000005b6c783b */ /* 0x000f280000000200 */
[----:B------:R-:W4:Y:S04]  /*4210*/  LDSM.16.M88.4 R116, [R81+0x10000] ;  /* 0x010000005174783b */ /* 0x000f280000000200 */
[----:B------:R-:W4:Y:S04]  /*4220*/  LDSM.16.M88.4 R24, [R2+0x11400] ;  /* 0x011400000218783b */ /* 0x000f280000000200 */
[----:B------:R-:W4:Y:S04]  /*4230*/  LDSM.16.M88.4 R140, [R83+0x10000] ;  /* 0x01000000538c783b */ /* 0x000f280000000200 */
[----:B------:R-:W4:Y:S01]  /*4240*/  LDSM.16.M88.4 R136, [R2+0x13400] ;  /* 0x013400000288783b */ /* 0x000f220000000200 */
[C---:B0-----:R-:W-:Y:S03]  /*4250*/  HMMA.16816.F32.BF16 R76, R132.reuse, R124, RZ ;  /* 0x0000007c844c723c */ /* 0x041fe600000418ff */
[----:B------:R-:W-:Y:S04]  /*4260*/  LDSM.16.M88.4 R156, [R200+0x10000] ;  /* 0x01000000c89c783b */ /* 0x000fe80000000200 */
[----:B------:R-:W-:Y:S01]  /*4270*/  LDSM.16.M88.4 R144, [R198+0x10000] ;  /* 0x01000000c690783b */ /* 0x000fe20000000200 */
[C---:B-1----:R-:W-:Y:S03]  /*4280*/  HMMA.16816.F32.BF16 R32, R132.reuse, R120, RZ ;  /* 0x000000788420723c */ /* 0x042fe600000418ff */
[----:B------:R-:W-:Y:S04]  /*4290*/  LDSM.16.M88.4 R184, [R196+0x10000] ;  /* 0x01000000c4b8783b */ /* 0x000fe80000000200 */
[----:B------:R-:W-:Y:S01]  /*42a0*/  LDSM.16.M88.4 R176, [R84+0x18000] ;  /* 0x0180000054b0783b */ /* 0x000fe20000000200 */
[C---:B----4-:R-:W-:Y:S03]  /*42b0*/  HMMA.16816.F32.BF16 R12, R132.reuse, R16, RZ ;  /* 0x00000010840c723c */ /* 0x050fe600000418ff */
[----:B------:R-:W-:Y:S04]  /*42c0*/  LDSM.16.M88.4 R168, [R3+0x10400] ;  /* 0x0104000003a8783b */ /* 0x000fe80000000200 */
[----:B------:R-:W-:Y:S01]  /*42d0*/  LDSM.16.M88.4 R180, [R86+0x18000] ;  /* 0x0180000056b4783b */ /* 0x000fe20000000200 */
[C---:B------:R-:W-:Y:S03]  /*42e0*/  HMMA.16816.F32.BF16 R128, R132.reuse, R72, RZ ;  /* 0x000000488480723c */ /* 0x040fe600000418ff */
[----:B------:R-:W-:Y:S04]  /*42f0*/  LDSM.16.M88.4 R172, [R85+0x10000] ;  /* 0x0100000055ac783b */ /* 0x000fe80000000200 */
[----:B------:R-:W-:Y:S01]  /*4300*/  LDSM.16.M88.4 R112, [R3+0x13c00] ;  /* 0x013c00000370783b */ /* 0x000fe20000000200 */
[----:B------:R-:W-:Y:S08]  /*4310*/  HMMA.16816.F32.BF16 R28, R132, R20, RZ ;  /* 0x00000014841c723c */ /* 0x000ff000000418ff */
[C---:B------:R-:W-:Y:S01]  /*4320*/  HMMA.16816.F32.BF16 R124, R108.reuse, R126, R76 ;  /* 0x0000007e6c7c723c */ /* 0x040fe2000004184c */
[----:B------:R-:W0:Y:S07]  /*4330*/  LDSM.16.M88.4 R76, [R202+0x10000] ;  /* 0x01000000ca4c783b */ /* 0x000e2e0000000200 */
[C---:B------:R-:W-:Y:S01]  /*4340*/  HMMA.16816.F32.BF16 R120, R108.reuse, R122, R32 ;  /* 0x0000007a6c78723c */ /* 0x040fe20000041820 */
[----:B------:R-:W-:Y:S07]  /*4350*/  LDSM.16.M88.4 R32, [R2+0x12c00] ;  /* 0x012c00000220783b */ /* 0x000fee0000000200 */
[C---:B------:R-:W-:Y:S01]  /*4360*/  HMMA.16816.F32.BF16 R12, R108.reuse, R18, R12 ;  /* 0x000000126c0c723c */ /* 0x040fe2000004180c */
[----:B------:R-:W1:Y:S07]  /*4370*/  LDSM.16.M88.4 R16, [R2+0x12400] ;  /* 0x012400000210783b */ /* 0x000e6e0000000200 */
[C---:B------:R-:W-:Y:S01]  /*4380*/  HMMA.16816.F32.BF16 R72, R108.reuse, R74, R128 ;  /* 0x0000004a6c48723c */ /* 0x040fe20000041880 */
[----:B------:R-:W4:Y:S07]  /*4390*/  LDSM.16.M88.4 R128, [R2+0x13c00] ;  /* 0x013c00000280783b */ /* 0x000f2e0000000200 */
[----:B------:R-:W-:Y:S08]  /*43a0*/  HMMA.16816.F32.BF16 R28, R108, R22, R28 ;  /* 0x000000166c1c723c */ /* 0x000ff0000004181c */
[C---:B------:R-:W-:Y:S08]  /*43b0*/  HMMA.16816.F32.BF16 R152, R132.reuse, R116, RZ ;  /* 0x000000748498723c */ /* 0x040ff000000418ff */
[C---:B------:R-:W-:Y:S08]  /*43c0*/  HMMA.16816.F32.BF16 R148, R132.reuse, R24, RZ ;  /* 0x000000188494723c */ /* 0x040ff000000418ff */
[C---:B------:R-:W-:Y:S08]  /*43d0*/  HMMA.16816.F32.BF16 R20, R132.reuse, R140, RZ ;  /* 0x0000008c8414723c */ /* 0x040ff000000418ff */
[----:B------:R-:W-:Y:S08]  /*43e0*/  HMMA.16816.F32.BF16 R188, R132, R136, RZ ;  /* 0x0000008884bc723c */ /* 0x000ff000000418ff */
[C---:B------:R-:W-:Y:S08]  /*43f0*/  HMMA.16816.F32.BF16 R116, R108.reuse, R118, R152 ;  /* 0x000000766c74723c */ /* 0x040ff00000041898 */
[C---:B------:R-:W-:Y:S08]  /*4400*/  HMMA.16816.F32.BF16 R24, R108.reuse, R26, R148 ;  /* 0x0000001a6c18723c */ /* 0x040ff00000041894 */
[C---:B------:R-:W-:Y:S08]  /*4410*/  HMMA.16816.F32.BF16 R20, R108.reuse, R142, R20 ;  /* 0x0000008e6c14723c */ /* 0x040ff00000041814 */
[----:B------:R-:W-:Y:S08]  /*4420*/  HMMA.16816.F32.BF16 R188, R108, R138, R188 ;  /* 0x0000008a6cbc723c */ /* 0x000ff000000418bc */
[C---:B0-----:R-:W-:Y:S08]  /*4430*/  HMMA.16816.F32.BF16 R164, R132.reuse, R76, RZ ;  /* 0x0000004c84a4723c */ /* 0x041ff000000418ff */
[C---:B-1----:R-:W-:Y:S08]  /*4440*/  HMMA.16816.F32.BF16 R160, R132.reuse, R16, RZ ;  /* 0x0000001084a0723c */ /* 0x042ff000000418ff */
[C---:B------:R-:W-:Y:S08]  /*4450*/  HMMA.16816.F32.BF16 R148, R132.reuse, R156, RZ ;  /* 0x0000009c8494723c */ /* 0x040ff000000418ff */
[C---:B------:R-:W-:Y:S08]  /*4460*/  HMMA.16816.F32.BF16 R152, R132.reuse, R32, RZ ;  /* 0x000000208498723c */ /* 0x040ff000000418ff */
[C---:B------:R-:W-:Y:S08]  /*4470*/  HMMA.16816.F32.BF16 R140, R132.reuse, R144, RZ ;  /* 0x00000090848c723c */ /* 0x040ff000000418ff */
[C---:B------:R-:W-:Y:S08]  /*4480*/  HMMA.16816.F32.BF16 R136, R132.reuse, R184, RZ ;  /* 0x000000b88488723c */ /* 0x040ff000000418ff */
[----:B----4-:R-:W-:Y:S08]  /*4490*/  HMMA.16816.F32.BF16 R132, R132, R128, RZ ;  /* 0x000000808484723c */ /* 0x010ff000000418ff */
[C---:B------:R-:W-:Y:S08]  /*44a0*/  HMMA.16816.F32.BF16 R76, R108.reuse, R78, R164 ;  /* 0x0000004e6c4c723c */ /* 0x040ff000000418a4 */
[C---:B------:R-:W-:Y:S01]  /*44b0*/  HMMA.16816.F32.BF16 R16, R108.reuse, R18, R160 ;  /* 0x000000126c10723c */ /* 0x040fe200000418a0 */
[----:B------:R-:W-:Y:S07]  /*44c0*/  LDSM.16.M88.4 R160, [R82+0x10000] ;  /* 0x0100000052a0783b */ /* 0x000fee0000000200 */
[C---:B------:R-:W-:Y:S08]  /*44d0*/  HMMA.16816.F32.BF16 R148, R108.reuse, R158, R148 ;  /* 0x0000009e6c94723c */ /* 0x040ff00000041894 */
[C---:B------:R-:W-:Y:S08]  /*44e0*/  HMMA.16816.F32.BF16 R32, R108.reuse, R34, R152 ;  /* 0x000000226c20723c */ /* 0x040ff00000041898 */
[C---:B------:R-:W-:Y:S01]  /*44f0*/  HMMA.16816.F32.BF16 R140, R108.reuse, R146, R140 ;  /* 0x000000926c8c723c */ /* 0x040fe2000004188c */
[----:B------:R-:W-:Y:S07]  /*4500*/  LDSM.16.M88.4 R144, [R199+0x10000] ;  /* 0x01000000c790783b */ /* 0x000fee0000000200 */
[C---:B------:R-:W-:Y:S01]  /*4510*/  HMMA.16816.F32.BF16 R184, R108.reuse, R186, R136 ;  /* 0x000000ba6cb8723c */ /* 0x040fe20000041888 */
[----:B------:R-:W-:Y:S07]  /*4520*/  LDSM.16.M88.4 R136, [R203+0x10000] ;  /* 0x01000000cb88783b */ /* 0x000fee0000000200 */
[----:B------:R-:W-:Y:S01]  /*4530*/  HMMA.16816.F32.BF16 R108, R108, R130, R132 ;  /* 0x000000826c6c723c */ /* 0x000fe20000041884 */
[----:B------:R-:W0:Y:S07]  /*4540*/  LDSM.16.M88.4 R128, [R80+0x10000] ;  /* 0x010000005080783b */ /* 0x000e2e0000000200 */
[C---:B------:R-:W-:Y:S01]  /*4550*/  HMMA.16816.F32.BF16 R132, R176.reuse, R168, R120 ;  /* 0x000000a8b084723c */ /* 0x040fe20000041878 */
[----:B------:R-:W1:Y:S07]  /*4560*/  LDSM.16.M88.4 R120, [R3+0x10c00] ;  /* 0x010c00000378783b */ /* 0x000e6e0000000200 */
[----:B------:R-:W-:-:S15]  /*4570*/  HMMA.16816.F32.BF16 R124, R176, R172, R124 ;  /* 0x000000acb07c723c */ /* 0x000fde000004187c */
[----:B------:R-:W-:-:S01]  /*4580*/  NOP ;  /* 0x0000000000007918 */ /* 0x000fc20000000000 */
[----:B------:R-:W-:Y:S08]  /*4590*/  HMMA.16816.F32.BF16 R168, R180, R170, R132 ;  /* 0x000000aab4a8723c */ /* 0x000ff00000041884 */
[C---:B0-----:R-:W-:Y:S08]  /*45a0*/  HMMA.16816.F32.BF16 R12, R176.reuse, R128, R12 ;  /* 0x00000080b00c723c */ /* 0x041ff0000004180c */
[----:B-1----:R-:W-:Y:S08]  /*45b0*/  HMMA.16816.F32.BF16 R132, R176, R120, R28 ;  /* 0x00000078b084723c */ /* 0x002ff0000004181c */
[C---:B------:R-:W-:Y:S01]  /*45c0*/  HMMA.16816.F32.BF16 R172, R180.reuse, R174, R124 ;  /* 0x000000aeb4ac723c */ /* 0x040fe2000004187c */
[----:B------:R-:W0:Y:S07]  /*45d0*/  LDSM.16.M88.4 R124, [R3+0x11400] ;  /* 0x01140000037c783b */ /* 0x000e2e0000000200 */
[C---:B------:R-:W-:Y:S01]  /*45e0*/  HMMA.16816.F32.BF16 R28, R180.reuse, R130, R12 ;  /* 0x00000082b41c723c */ /* 0x040fe2000004180c */
[----:B------:R-:W-:Y:S07]  /*45f0*/  LDSM.16.M88.4 R128, [R3+0x12c00] ;  /* 0x012c00000380783b */ /* 0x000fee0000000200 */
[----:B------:R-:W-:Y:S01]  /*4600*/  HMMA.16816.F32.BF16 R12, R180, R122, R132 ;  /* 0x0000007ab40c723c */ /* 0x000fe20000041884 */
[----:B------:R-:W-:Y:S07]  /*4610*/  LDSM.16.M88.4 R132, [R201+0x10000] ;  /* 0x01000000c984783b */ /* 0x000fee0000000200 */
[C---:B------:R-:W-:Y:S01]  /*4620*/  HMMA.16816.F32.BF16 R120, R176.reuse, R160, R116 ;  /* 0x000000a0b078723c */ /* 0x040fe20000041874 */
[----:B------:R-:W1:Y:S07]  /*4630*/  LDSM.16.M88.4 R116, [R3+0x11c00] ;  /* 0x011c00000374783b */ /* 0x000e6e0000000200 */
[C---:B------:R-:W-:Y:S08]  /*4640*/  HMMA.16816.F32.BF16 R20, R176.reuse, R136, R20 ;  /* 0x00000088b014723c */ /* 0x040ff00000041814 */
[----:B0-----:R-:W-:Y:S08]  /*4650*/  HMMA.16816.F32.BF16 R24, R176, R124, R24 ;  /* 0x0000007cb018723c */ /* 0x001ff00000041818 */
[----:B------:R-:W-:Y:S08]  /*4660*/  HMMA.16816.F32.BF16 R160, R180, R162, R120 ;  /* 0x000000a2b4a0723c */ /* 0x000ff00000041878 */
[----:B-1----:R-:W-:Y:S01]  /*4670*/  HMMA.16816.F32.BF16 R120, R176, R116, R72 ;  /* 0x00000074b078723c */ /* 0x002fe20000041848 */
[----:B------:R-:W0:Y:S07]  /*4680*/  LDSM.16.M88.4 R72, [R3+0x12400] ;  /* 0x012400000348783b */ /* 0x000e2e0000000200 */
[C---:B------:R-:W-:Y:S08]  /*4690*/  HMMA.16816.F32.BF16 R136, R180.reuse, R138, R20 ;  /* 0x0000008ab488723c */ /* 0x040ff00000041814 */
[C---:B------:R-:W-:Y:S01]  /*46a0*/  HMMA.16816.F32.BF16 R24, R180.reuse, R126, R24 ;  /* 0x0000007eb418723c */ /* 0x040fe20000041818 */
[----:B------:R-:W1:Y:S07]  /*46b0*/  LDSM.16.M88.4 R124, [R197+0x10000] ;  /* 0x01000000c57c783b */ /* 0x000e6e0000000200 */
[----:B------:R-:W-:Y:S01]  /*46c0*/  HMMA.16816.F32.BF16 R20, R180, R118, R120 ;  /* 0x00000076b414723c */ /* 0x000fe20000041878 */
[----:B------:R-:W4:Y:S04]  /*46d0*/  LDSM.16.M88.4 R120, [R3+0x13400] ;  /* 0x013400000378783b */ /* 0x000f280000000200 */
[----:B------:R-:W2:Y:S03]  /*46e0*/  LDSM.16.M88.4 R116, [R195+0x10000] ;  /* 0x01000000c374783b */ /* 0x000ea60000000200 */
[C---:B------:R-:W-:Y:S08]  /*46f0*/  HMMA.16816.F32.BF16 R76, R176.reuse, R132, R76 ;  /* 0x00000084b04c723c */ /* 0x040ff0000004184c */
[C---:B------:R-:W-:Y:S08]  /*4700*/  HMMA.16816.F32.BF16 R148, R176.reuse, R144, R148 ;  /* 0x00000090b094723c */ /* 0x040ff00000041894 */
[C---:B0-----:R-:W-:Y:S08]  /*4710*/  HMMA.16816.F32.BF16 R16, R176.reuse, R72, R16 ;  /* 0x00000048b010723c */ /* 0x041ff00000041810 */
[C---:B------:R-:W-:Y:S08]  /*4720*/  HMMA.16816.F32.BF16 R32, R176.reuse, R128, R32 ;  /* 0x00000080b020723c */ /* 0x040ff00000041820 */
[C---:B-1----:R-:W-:Y:S08]  /*4730*/  HMMA.16816.F32.BF16 R140, R176.reuse, R124, R140 ;  /* 0x0000007cb08c723c */ /* 0x042ff0000004188c */
[C---:B----4-:R-:W-:Y:S08]  /*4740*/  HMMA.16816.F32.BF16 R188, R176.reuse, R120, R188 ;  /* 0x00000078b0bc723c */ /* 0x050ff000000418bc */
[C---:B--2---:R-:W-:Y:S08]  /*4750*/  HMMA.16816.F32.BF16 R184, R176.reuse, R116, R184 ;  /* 0x00000074b0b8723c */ /* 0x044ff000000418b8 */
[----:B------:R-:W-:Y:S07]  /*4760*/  HMMA.16816.F32.BF16 R176, R176, R112, R108 ;  /* 0x00000070b0b0723c */ /* 0x000fee000004186c */
[----:B------:R-:W-:Y:S01]  /*4770*/  CS2R R108, SRZ ;  /* 0x00000000006c7805 */ /* 0x000fe2000001ff00 */
[----:B------:R-:W-:Y:S01]  /*4780*/  CS2R R110, SRZ ;  /* 0x00000000006e7805 */ /* 0x000fe2000001ff00 */
[----:B------:R-:W-:Y:S01]  /*4790*/  BAR.SYNC.DEFER_BLOCKING 0x0 ;  /* 0x0000000000007b1d */ /* 0x000fe20000010000 */
[----:B------:R-:W-:Y:S07]  /*47a0*/  HMMA.16816.F32.BF16 R132, R180, R134, R76 ;  /* 0x00000086b484723c */ /* 0x000fee000004184c */
[----:B------:R-:W-:Y:S01]  /*47b0*/  CS2R R76, SRZ ;  /* 0x00000000004c7805 */ /* 0x000fe2000001ff00 */
[----:B------:R-:W-:Y:S01]  /*47c0*/  CS2R R78, SRZ ;  /* 0x00000000004e7805 */ /* 0x000fe2000001ff00 */
[----:B------:R0:W2:Y:S01]  /*47d0*/  @P5 LDG.E.128 R108, [R10.64] ;  /* 0x000000280a6c5981 */ /* 0x0000a2000c1e1d00 */
[----:B------:R-:W-:-:S04]  /*47e0*/  ISETP.GE.AND P5, PT, R247, c[0x0][0x21c], PT ;  /* 0x00008700f7007a0c */ /* 0x000fc80003fa6270 */
[----:B------:R-:W-:Y:S01]  /*47f0*/  ISETP.LT.U32.AND.EX P6, PT, R9, RZ, !P5, P6 ;  /* 0x000000ff0900720c */ /* 0x000fe20006fc1160 */
[----:B------:R-:W-:Y:S01]  /*4800*/  IMAD.MOV.U32 R9, RZ, RZ, 0x2 ;  /* 0x00000002ff097424 */ /* 0x000fe200078e00ff */
[----:B------:R-:W-:-:S03]  /*4810*/  ISETP.LT.U32.AND P5, PT, R8, c[0x0][0x210], PT ;  /* 0x0000840008007a0c */ /* 0x000fc60003fa1070 */
[----:B------:R-:W-:Y:S01]  /*4820*/  IMAD.WIDE R8, R69, R9, UR30 ;  /* 0x0000001e45087e25 */ /* 0x000fe2000f8e0209 */
[----:B------:R-:W-:Y:S01]  /*4830*/  HMMA.16816.F32.BF16 R16, R180, R74, R16 ;  /* 0x0000004ab410723c */ /* 0x000fe20000041810 */
[----:B------:R-:W-:Y:S01]  /*4840*/  CS2R R72, SRZ ;  /* 0x0000000000487805 */ /* 0x000fe2000001ff00 */
[----:B------:R-:W-:Y:S01]  /*4850*/  FSEL R172, R172, -INF , !P0 ;  /* 0xff800000acac7808 */ /* 0x000fe20004000000 */
[----:B------:R-:W4:Y:S04]  /*4860*/  LDL R69, [R1+0x164] ;  /* 0x0001640001457983 */ /* 0x000f280000100800 */
[----:B------:R0:W2:Y:S01]  /*4870*/  @P6 LDG.E.128 R76, [R8.64] ;  /* 0x00000028084c6981 */ /* 0x0000a2000c1e1d00 */
[----:B------:R-:W-:-:S04]  /*4880*/  ISETP.GE.AND P6, PT, R247, c[0x0][0x21c], PT ;  /* 0x00008700f7007a0c */ /* 0x000fc80003fc6270 */
[----:B------:R-:W-:Y:S01]  /*4890*/  ISETP.LT.U32.AND.EX P5, PT, R7, RZ, !P6, P5 ;  /* 0x000000ff0700720c */ /* 0x000fe200077a1150 */
[----:B------:R-:W-:Y:S01]  /*48a0*/  IMAD.MOV.U32 R7, RZ, RZ, 0x2 ;  /* 0x00000002ff077424 */ /* 0x000fe200078e00ff */
[----:B------:R-:W-:Y:S01]  /*48b0*/  ISETP.LT.U32.AND P6, PT, R6, c[0x0][0x210], PT ;  /* 0x0000840006007a0c */ /* 0x000fe20003fc1070 */
[----:B------:R-:W-:Y:S01]  /*48c0*/  CS2R R74, SRZ ;  /* 0x00000000004a7805 */ /* 0x000fe2000001ff00 */
[----:B------:R-:W-:Y:S01]  /*48d0*/  HMMA.16816.F32.BF16 R124, R180, R126, R140 ;  /* 0x0000007eb47c723c */ /* 0x000fe2000004188c */
[----:B------:R-:W-:Y:S01]  /*48e0*/  IMAD.WIDE R6, R68, R7, UR30 ;  /* 0x0000001e44067e25 */ /* 0x000fe2000f8e0207 */
[----:B------:R-:W-:Y:S01]  /*48f0*/  FSEL R173, R173, -INF , !P0 ;  /* 0xff800000adad7808 */ /* 0x000fe20004000000 */
[----:B------:R-:W2:Y:S04]  /*4900*/  LDL R68, [R1+0x168] ;  /* 0x0001680001447983 */ /* 0x000ea80000100800 */
[----:B------:R-:W-:-:S02]  /*4910*/  IMAD.U32 R140, RZ, RZ, UR9 ;  /* 0x00000009ff8c7e24 */ /* 0x000fc4000f8e00ff */
[----:B------:R-:W-:Y:S01]  /*4920*/  IMAD.U32 R141, RZ, RZ, UR19 ;  /* 0x00000013ff8d7e24 */ /* 0x000fe2000f8e00ff */
[----:B------:R1:W2:Y:S01]  /*4930*/  @P5 LDG.E.128 R72, [R6.64] ;  /* 0x0000002806485981 */ /* 0x0002a2000c1e1d00 */
[----:B------:R-:W-:Y:S02]  /*4940*/  ISETP.GE.AND P5, PT, R247, c[0x0][0x21c], PT ;  /* 0x00008700f7007a0c */ /* 0x000fe40003fa6270 */
[----:B------:R-:W-:Y:S01]  /*4950*/  IMAD.WIDE.U32 R140, R88, 0x4, R140 ;  /* 0x00000004588c7825 */ /* 0x000fe200078e008c */
[----:B0-----:R-:W-:Y:S01]  /*4960*/  HMMA.16816.F32.BF16 R8, R180, R146, R148 ;  /* 0x00000092b408723c */ /* 0x001fe20000041894 */
[----:B------:R-:W-:Y:S01]  /*4970*/  ISETP.LT.U32.AND.EX P6, PT, R5, RZ, !P5, P6 ;  /* 0x000000ff0500720c */ /* 0x000fe20006fc1160 */
[----:B------:R-:W2:Y:S04]  /*4980*/  LDL R247, [R1+0x144] ;  /* 0x0001440001f77983 */ /* 0x000ea80000100800 */
[----:B------:R-:W2:Y:S01]  /*4990*/  LDG.E R5, [R140.64] ;  /* 0x000000288c057981 */ /* 0x000ea2000c1e1900 */
[----:B------:R-:W-:-:S02]  /*49a0*/  FSEL R168, R168, -INF , !P4 ;  /* 0xff800000a8a87808 */ /* 0x000fc40006000000 */
[----:B------:R-:W-:Y:S02]  /*49b0*/  FSEL R169, R169, -INF , !P4 ;  /* 0xff800000a9a97808 */ /* 0x000fe40006000000 */
[----:B------:R-:W-:Y:S02]  /*49c0*/  FSEL R28, R28, -INF , !P3 ;  /* 0xff8000001c1c7808 */ /* 0x000fe40005800000 */
[----:B------:R-:W-:Y:S02]  /*49d0*/  FSEL R29, R29, -INF , !P3 ;  /* 0xff8000001d1d7808 */ /* 0x000fe40005800000 */
[----:B------:R-:W-:Y:S02]  /*49e0*/  FSEL R12, R12, -INF , !P2 ;  /* 0xff8000000c0c7808 */ /* 0x000fe40005000000 */
[----:B------:R-:W-:Y:S02]  /*49f0*/  FSEL R13, R13, -INF , !P2 ;  /* 0xff8000000d0d7808 */ /* 0x000fe40005000000 */
[----:B------:R-:W-:-:S02]  /*4a00*/  FSEL R160, R160, -INF , !P1 ;  /* 0xff800000a0a07808 */ /* 0x000fc40004800000 */
[----:B--2---:R-:W-:-:S05]  /*4a10*/  LOP3.LUT R5, R5, 0x80000000, RZ, 0x3c, !PT ;  /* 0x8000000005057812 */ /* 0x004fca00078e3cff */
[----:B------:R-:W-:-:S04]  /*4a20*/  FFMA R172, R172, c[0x0][0x1a8], R5 ;  /* 0x00006a00acac7a23 */ /* 0x000fc80000000005 */
[----:B------:R-:W-:-:S05]  /*4a30*/  FMUL R148, R172, 1.4426950216293334961 ;  /* 0x3fb8aa3bac947820 */ /* 0x000fca0000400000 */
[----:B------:R-:W-:-:S13]  /*4a40*/  FSETP.GEU.AND P5, PT, R148, -126, PT ;  /* 0xc2fc00009400780b */ /* 0x000fda0003fae000 */
[----:B------:R-:W-:-:S06]  /*4a50*/  @!P5 FMUL R148, R148, 0.5 ;  /* 0x3f0000009494d820 */ /* 0x000fcc0000400000 */
[----:B------:R-:W0:Y:S01]  /*4a60*/  MUFU.EX2 R148, R148 ;  /* 0x0000009400947308 */ /* 0x000e220000000800 */
[----:B------:R-:W-:-:S04]  /*4a70*/  FFMA R173, R173, c[0x0][0x1a8], R5 ;  /* 0x00006a00adad7a23 */ /* 0x000fc80000000005 */
[----:B------:R-:W-:Y:S01]  /*4a80*/  FMUL R149, R173, 1.4426950216293334961 ;  /* 0x3fb8aa3bad957820 */ /* 0x000fe20000400000 */
[----:B0-----:R-:W-:-:S04]  /*4a90*/  @!P5 FMUL R148, R148, R148 ;  /* 0x000000949494d220 */ /* 0x001fc80000400000 */
        /* <DEDUP_REMOVED lines=18> */
[----:B------:R-:W-:Y:S01]  /*4bc0*/  FSETP.GEU.AND P5, PT, R28, -126, PT ;  /* 0xc2fc00001c00780b */ /* 0x000fe20003fae000 */
[----:B------:R-:W-:-:S12]  /*4bd0*/  FFMA R29, R29, c[0x0][0x1a8], R5 ;  /* 0x00006a001d1d7a23 */ /* 0x000fd80000000005 */
[----:B------:R-:W-:-:S04]  /*4be0*/  @!P5 FMUL R28, R28, 0.5 ;  /* 0x3f0000001c1cd820 */ /* 0x000fc80000400000 */
[----:B------:R-:W0:Y:S01]  /*4bf0*/  MUFU.EX2 R151, R28 ;  /* 0x0000001c00977308 */ /* 0x000e220000000800 */
        /* <DEDUP_REMOVED lines=11> */
[----:B------:R0:W2:Y:S01]  /*4cb0*/  MUFU.EX2 R155, R12 ;  /* 0x0000000c009b7308 */ /* 0x0000a20000000800 */
[----:B------:R-:W-:Y:S01]  /*4cc0*/  FMUL R13, R13, 1.4426950216293334961 ;  /* 0x3fb8aa3b0d0d7820 */ /* 0x000fe20000400000 */
[----:B------:R-:W-:Y:S01]  /*4cd0*/  FFMA R160, R160, c[0x0][0x1a8], R5 ;  /* 0x00006a00a0a07a23 */ /* 0x000fe20000000005 */
[----:B------:R-:W-:Y:S01]  /*4ce0*/  FSEL R161, R161, -INF , !P1 ;  /* 0xff800000a1a17808 */ /* 0x000fe20004800000 */
[----:B-1----:R-:W-:Y:S01]  /*4cf0*/  IMAD.MOV.U32 R6, RZ, RZ, 0x2 ;  /* 0x00000002ff067424 */ /* 0x002fe200078e00ff */
[----:B------:R-:W-:Y:S01]  /*4d00*/  HMMA.16816.F32.BF16 R128, R180, R130, R32 ;  /* 0x00000082b480723c */ /* 0x000fe20000041820 */
[----:B0-----:R-:W3:Y:S01]  /*4d10*/  LDG.E R12, [R140.64+0x20] ;  /* 0x000020288c0c7981 */ /* 0x001ee2000c1e1900 */
[----:B--2---:R-:W-:Y:S01]  /*4d20*/  @!P5 FMUL R155, R155, R155 ;  /* 0x0000009b9b9bd220 */ /* 0x004fe20000400000 */
[----:B------:R-:W-:-:S13]  /*4d30*/  FSETP.GEU.AND P5, PT, R13, -126, PT ;  /* 0xc2fc00000d00780b */ /* 0x000fda0003fae000 */
[----:B------:R-:W-:-:S04]  /*4d40*/  @!P5 FMUL R13, R13, 0.5 ;  /* 0x3f0000000d0dd820 */ /* 0x000fc80000400000 */
[----:B------:R-:W0:Y:S01]  /*4d50*/  MUFU.EX2 R153, R13 ;  /* 0x0000000d00997308 */ /* 0x000e220000000800 */
[----:B------:R-:W-:Y:S01]  /*4d60*/  FMUL R160, R160, 1.4426950216293334961 ;  /* 0x3fb8aa3ba0a07820 */ /* 0x000fe20000400000 */
[----:B0-----:R-:W-:-:S04]  /*4d70*/  @!P5 FMUL R153, R153, R153 ;  /* 0x000000999999d220 */ /* 0x001fc80000400000 */
[----:B------:R-:W-:-:S13]  /*4d80*/  FSETP.GEU.AND P5, PT, R160, -126, PT ;  /* 0xc2fc0000a000780b */ /* 0x000fda0003fae000 */
[----:B------:R-:W-:-:S06]  /*4d90*/  @!P5 FMUL R160, R160, 0.5 ;  /* 0x3f000000a0a0d820 */ /* 0x000fcc0000400000 */
[----:B------:R-:W0:Y:S01]  /*4da0*/  MUFU.EX2 R160, R160 ;  /* 0x000000a000a07308 */ /* 0x000e220000000800 */
[----:B------:R-:W-:Y:S01]  /*4db0*/  FFMA R161, R161, c[0x0][0x1a8], R5 ;  /* 0x00006a00a1a17a23 */ /* 0x000fe20000000005 */
[----:B------:R-:W-:Y:S01]  /*4dc0*/  CS2R R32, SRZ ;  /* 0x0000000000207805 */ /* 0x000fe2000001ff00 */
[----:B------:R-:W-:Y:S01]  /*4dd0*/  CS2R R34, SRZ ;  /* 0x0000000000227805 */ /* 0x000fe2000001ff00 */
[----:B------:R-:W-:Y:S01]  /*4de0*/  IMAD.WIDE R6, R4, R6, UR30 ;  /* 0x0000001e04067e25 */ /* 0x000fe2000f8e0206 */
[----:B------:R-:W-:Y:S01]  /*4df0*/  FMUL R159, R161, 1.4426950216293334961 ;  /* 0x3fb8aa3ba19f7820 */ /* 0x000fe20000400000 */
[C---:B------:R-:W-:Y:S01]  /*4e00*/  HMMA.16816.F32.BF16 R120, R180.reuse, R122, R188 ;  /* 0x0000007ab478723c */ /* 0x040fe200000418bc */
[----:B------:R-:W-:Y:S01]  /*4e10*/  FSEL R170, R170, -INF , !P4 ;  /* 0xff800000aaaa7808 */ /* 0x000fe20006000000 */
[----:B------:R-:W2:Y:S04]  /*4e20*/  LDL R4, [R1+0x158] ;  /* 0x0001580001047983 */ /* 0x000ea80000100800 */
[----:B------:R1:W2:Y:S01]  /*4e30*/  @P6 LDG.E.128 R32, [R6.64] ;  /* 0x0000002806206981 */ /* 0x0002a2000c1e1d00 */
[----:B------:R-:W-:Y:S01]  /*4e40*/  LOP3.LUT P6, RZ, R0, 0x10000, RZ, 0xc0, !PT ;  /* 0x0001000000ff7812 */ /* 0x000fe200078cc0ff */
[----:B0-----:R-:W-:Y:S01]  /*4e50*/  @!P5 FMUL R160, R160, R160 ;  /* 0x000000a0a0a0d220 */ /* 0x001fe20000400000 */
[----:B------:R-:W-:Y:S01]  /*4e60*/  FSETP.GEU.AND P5, PT, R159, -126, PT ;  /* 0xc2fc00009f00780b */ /* 0x000fe20003fae000 */
[----:B------:R-:W-:Y:S01]  /*4e70*/  HMMA.16816.F32.BF16 R116, R180, R118, R184 ;  /* 0x00000076b474723c */ /* 0x000fe200000418b8 */
[----:B------:R-:W-:Y:S01]  /*4e80*/  LOP3.LUT R0, R0, 0xdfffffff, RZ, 0xc0, !PT ;  /* 0xdfffffff00007812 */ /* 0x000fe200078ec0ff */
[----:B------:R-:W2:Y:S01]  /*4e90*/  LDL R190, [R1+0x18] ;  /* 0x0000180001be7983 */ /* 0x000ea20000100800 */
[----:B------:R-:W-:-:S02]  /*4ea0*/  FSEL R171, R171, -INF , !P4 ;  /* 0xff800000abab7808 */ /* 0x000fc40006000000 */
[----:B------:R-:W-:Y:S01]  /*4eb0*/  FSEL R30, R30, -INF , !P3 ;  /* 0xff8000001e1e7808 */ /* 0x000fe20005800000 */
[----:B------:R-:W2:Y:S04]  /*4ec0*/  LDL R191, [R1+0x84] ;  /* 0x0000840001bf7983 */ /* 0x000ea80000100800 */
[----:B------:R-:W-:Y:S01]  /*4ed0*/  @P6 LOP3.LUT R0, R0, 0x20000000, RZ, 0xfc, !PT ;  /* 0x2000000000006812 */ /* 0x000fe200078efcff */
[----:B------:R-:W-:Y:S01]  /*4ee0*/  HMMA.16816.F32.BF16 R112, R180, R114, R176 ;  /* 0x00000072b470723c */ /* 0x000fe200000418b0 */
[----:B------:R-:W-:Y:S01]  /*4ef0*/  FSEL R31, R31, -INF , !P3 ;  /* 0xff8000001f1f7808 */ /* 0x000fe20005800000 */
[----:B------:R-:W2:Y:S01]  /*4f00*/  LDL R186, [R1+0x38] ;  /* 0x0000380001ba7983 */ /* 0x000ea20000100800 */
[----:B------:R-:W-:Y:S01]  /*4f10*/  @!P5 FMUL R159, R159, 0.5 ;  /* 0x3f0000009f9fd820 */ /* 0x000fe20000400000 */
[----:B------:R-:W-:-:S02]  /*4f20*/  LOP3.LUT P6, RZ, R0, 0x20, RZ, 0xc0, !PT ;  /* 0x0000002000ff7812 */ /* 0x000fc400078cc0ff */
[----:B------:R-:W-:Y:S01]  /*4f30*/  FSEL R14, R14, -INF , !P2 ;  /* 0xff8000000e0e7808 */ /* 0x000fe20005000000 */
[----:B------:R-:W2:Y:S02]  /*4f40*/  LDL R187, [R1+0x28] ;  /* 0x0000280001bb7983 */ /* 0x000ea40000100800 */
[----:B------:R-:W0:Y:S01]  /*4f50*/  MUFU.EX2 R159, R159 ;  /* 0x0000009f009f7308 */ /* 0x000e220000000800 */
[----:B------:R-:W-:Y:S01]  /*4f60*/  FSEL R24, R24, -INF , !P6 ;  /* 0xff80000018187808 */ /* 0x000fe20007000000 */
[----:B------:R-:W2:Y:S04]  /*4f70*/  LDL R176, [R1+0x88] ;  /* 0x0000880001b07983 */ /* 0x000ea80000100800 */
[----:B------:R-:W-:Y:S01]  /*4f80*/  FFMA R24, R24, c[0x0][0x1a8], R5 ;  /* 0x00006a0018187a23 */ /* 0x000fe20000000005 */
[----:B------:R-:W-:Y:S01]  /*4f90*/  FSEL R15, R15, -INF , !P2 ;  /* 0xff8000000f0f7808 */ /* 0x000fe20005000000 */
[----:B------:R-:W2:Y:S02]  /*4fa0*/  LDL R177, [R1+0x78] ;  /* 0x0000780001b17983 */ /* 0x000ea40000100800 */
[----:B------:R-:W-:Y:S01]  /*4fb0*/  FMUL R24, R24, 1.4426950216293334961 ;  /* 0x3fb8aa3b18187820 */ /* 0x000fe20000400000 */
[----:B------:R-:W-:Y:S01]  /*4fc0*/  FSEL R162, R162, -INF , !P1 ;  /* 0xff800000a2a27808 */ /* 0x000fe20004800000 */
[----:B------:R-:W2:Y:S01]  /*4fd0*/  LDL R178, [R1+0x68] ;  /* 0x0000680001b27983 */ /* 0x000ea20000100800 */
[----:B0-----:R-:W-:-:S02]  /*4fe0*/  @!P5 FMUL R159, R159, R159 ;  /* 0x0000009f9f9fd220 */ /* 0x001fc40000400000 */
[----:B------:R-:W-:Y:S01]  /*4ff0*/  FSETP.GEU.AND P5, PT, R24, -126, PT ;  /* 0xc2fc00001800780b */ /* 0x000fe20003fae000 */
[----:B------:R-:W2:Y:S01]  /*5000*/  LDL R179, [R1+0x48] ;  /* 0x0000480001b37983 */ /* 0x000ea20000100800 */
[----:B------:R-:W-:-:S11]  /*5010*/  FSEL R25, R25, -INF , !P6 ;  /* 0xff80000019197808 */ /* 0x000fd60007000000 */
[----:B------:R-:W-:-:S04]  /*5020*/  @!P5 FMUL R24, R24, 0.5 ;  /* 0x3f0000001818d820 */ /* 0x000fc80000400000 */
[----:B------:R-:W0:Y:S01]  /*5030*/  MUFU.EX2 R166, R24 ;  /* 0x0000001800a67308 */ /* 0x000e220000000800 */
[----:B------:R-:W-:-:S04]  /*5040*/  FFMA R25, R25, c[0x0][0x1a8], R5 ;  /* 0x00006a0019197a23 */ /* 0x000fc80000000005 */
[----:B------:R-:W-:Y:S01]  /*5050*/  FMUL R25, R25, 1.4426950216293334961 ;  /* 0x3fb8aa3b19197820 */ /* 0x000fe20000400000 */
[----:B------:R-:W-:Y:S01]  /*5060*/  LOP3.LUT R0, R0, 0xefffffff, RZ, 0xc0, !PT ;  /* 0xefffffff00007812 */ /* 0x000fe200078ec0ff */
[----:B0-----:R-:W-:-:S03]  /*5070*/  @!P5 FMUL R166, R166, R166 ;  /* 0x000000a6a6a6d220 */ /* 0x001fc60000400000 */
[----:B------:R-:W-:Y:S02]  /*5080*/  FSETP.GEU.AND P5, PT, R25, -126, PT ;  /* 0xc2fc00001900780b */ /* 0x000fe40003fae000 */
[----:B------:R-:W-:-:S04]  /*5090*/  @P0 LOP3.LUT R0, R0, 0x10000000, RZ, 0xfc, !PT ;  /* 0x1000000000000812 */ /* 0x000fc800078efcff */
[----:B------:R-:W-:-:S07]  /*50a0*/  LOP3.LUT P0, RZ, R0, 0x80, RZ, 0xc0, !PT ;  /* 0x0000008000ff7812 */ /* 0x000fce000780c0ff */
[----:B------:R-:W-:Y:S01]  /*50b0*/  @!P5 FMUL R25, R25, 0.5 ;  /* 0x3f0000001919d820 */ /* 0x000fe20000400000 */
[----:B------:R-:W-:-:S03]  /*50c0*/  FSEL R136, R136, -INF , !P0 ;  /* 0xff80000088887808 */ /* 0x000fc60004000000 */
[----:B------:R-:W0:Y:S02]  /*50d0*/  MUFU.EX2 R165, R25 ;  /* 0x0000001900a57308 */ /* 0x000e240000000800 */
[----:B------:R-:W-:-:S04]  /*50e0*/  FFMA R136, R136, c[0x0][0x1a8], R5 ;  /* 0x00006a0088887a23 */ /* 0x000fc80000000005 */
[----:B------:R-:W-:Y:S01]  /*50f0*/  FMUL R136, R136, 1.4426950216293334961 ;  /* 0x3fb8aa3b88887820 */ /* 0x000fe20000400000 */
[----:B0-----:R-:W-:-:S04]  /*5100*/  @!P5 FMUL R165, R165, R165 ;  /* 0x000000a5a5a5d220 */ /* 0x001fc80000400000 */
[----:B------:R-:W-:Y:S02]  /*5110*/  FSETP.GEU.AND P5, PT, R136, -126, PT ;  /* 0xc2fc00008800780b */ /* 0x000fe40003fae000 */
[----:B------:R-:W-:-:S11]  /*5120*/  FSEL R137, R137, -INF , !P0 ;  /* 0xff80000089897808 */ /* 0x000fd60004000000 */
[----:B------:R-:W-:-:S04]  /*5130*/  @!P5 FMUL R136, R136, 0.5 ;  /* 0x3f0000008888d820 */ /* 0x000fc80000400000 */
[----:B------:R-:W0:Y:S01]  /*5140*/  MUFU.EX2 R169, R136 ;  /* 0x0000008800a97308 */ /* 0x000e220000000800 */
[----:B------:R-:W-:-:S04]  /*5150*/  FFMA R137, R137, c[0x0][0x1a8], R5 ;  /* 0x00006a0089897a23 */ /* 0x000fc80000000005 */
[----:B------:R-:W-:Y:S01]  /*5160*/  FMUL R137, R137, 1.4426950216293334961 ;  /* 0x3fb8aa3b89897820 */ /* 0x000fe20000400000 */
[----:B0-----:R-:W-:-:S04]  /*5170*/  @!P5 FMUL R169, R169, R169 ;  /* 0x000000a9a9a9d220 */ /* 0x001fc80000400000 */
[----:B------:R-:W-:Y:S02]  /*5180*/  FSETP.GEU.AND P5, PT, R137, -126, PT ;  /* 0xc2fc00008900780b */ /* 0x000fe40003fae000 */
[----:B------:R-:W-:-:S04]  /*5190*/  LOP3.LUT P6, RZ, R0, 0x100, RZ, 0xc0, !PT ;  /* 0x0000010000ff7812 */ /* 0x000fc800078cc0ff */
[----:B------:R-:W-:-:S07]  /*51a0*/  FSEL R20, R20, -INF , !P6 ;  /* 0xff80000014147808 */ /* 0x000fce0007000000 */
[----:B------:R-:W-:-:S04]  /*51b0*/  @!P5 FMUL R137, R137, 0.5 ;  /* 0x3f0000008989d820 */ /* 0x000fc80000400000 */
[----:B------:R-:W0:Y:S01]  /*51c0*/  MUFU.EX2 R168, R137 ;  /* 0x0000008900a87308 */ /* 0x000e220000000800 */
        /* <DEDUP_REMOVED lines=128> */
[----:B-1----:R-:W-:Y:S01]  /*59d0*/  FMUL R7, R113, 1.4426950216293334961 ;  /* 0x3fb8aa3b71077820 */ /* 0x002fe20000400000 */
[----:B0-----:R-:W-:-:S04]  /*59e0*/  @!P5 FMUL R152, R152, R152 ;  /* 0x000000989898d220 */ /* 0x001fc80000400000 */
[----:B------:R-:W-:Y:S02]  /*59f0*/  FSETP.GEU.AND P5, PT, R7, -126, PT ;  /* 0xc2fc00000700780b */ /* 0x000fe40003fae000 */
[----:B------:R-:W-:Y:S02]  /*5a00*/  LOP3.LUT P0, RZ, R0, 0x10000000, RZ, 0xc0, !PT ;  /* 0x1000000000ff7812 */ /* 0x000fe4000780c0ff */
[----:B---3--:R-:W-:-:S09]  /*5a10*/  LOP3.LUT R12, R12, 0x80000000, RZ, 0x3c, !PT ;  /* 0x800000000c0c7812 */ /* 0x008fd200078e3cff */
[----:B------:R-:W-:Y:S01]  /*5a20*/  @!P5 FMUL R7, R7, 0.5 ;  /* 0x3f0000000707d820 */ /* 0x000fe20000400000 */
[----:B------:R-:W-:-:S05]  /*5a30*/  FSEL R174, R174, -INF , !P0 ;  /* 0xff800000aeae7808 */ /* 0x000fca0004000000 */
[----:B------:R-:W0:Y:S01]  /*5a40*/  MUFU.EX2 R7, R7 ;  /* 0x0000000700077308 */ /* 0x000e220000000800 */
[----:B------:R-:W-:-:S04]  /*5a50*/  FFMA R174, R174, c[0x0][0x1a8], R12 ;  /* 0x00006a00aeae7a23 */ /* 0x000fc8000000000c */
[----:B------:R-:W-:Y:S01]  /*5a60*/  FMUL R150, R174, 1.4426950216293334961 ;  /* 0x3fb8aa3bae967820 */ /* 0x000fe20000400000 */
[----:B0-----:R-:W-:-:S04]  /*5a70*/  @!P5 FMUL R7, R7, R7 ;  /* 0x000000070707d220 */ /* 0x001fc80000400000 */
[----:B------:R-:W-:Y:S02]  /*5a80*/  FSETP.GEU.AND P5, PT, R150, -126, PT ;  /* 0xc2fc00009600780b */ /* 0x000fe40003fae000 */
[----:B------:R-:W-:-:S11]  /*5a90*/  FSEL R175, R175, -INF , !P0 ;  /* 0xff800000afaf7808 */ /* 0x000fd60004000000 */
        /* <DEDUP_REMOVED lines=16> */
[--C-:B------:R-:W-:Y:S01]  /*5ba0*/  FFMA R30, R30, c[0x0][0x1a8], R12.reuse ;  /* 0x00006a001e1e7a23 */ /* 0x100fe2000000000c */
[--C-:B------:R-:W-:Y:S01]  /*5bb0*/  FFMA R31, R31, c[0x0][0x1a8], R12.reuse ;  /* 0x00006a001f1f7a23 */ /* 0x100fe2000000000c */
[--C-:B------:R-:W-:Y:S01]  /*5bc0*/  FFMA R14, R14, c[0x0][0x1a8], R12.reuse ;  /* 0x00006a000e0e7a23 */ /* 0x100fe2000000000c */
[--C-:B------:R-:W-:Y:S01]  /*5bd0*/  FFMA R15, R15, c[0x0][0x1a8], R12.reuse ;  /* 0x00006a000f0f7a23 */ /* 0x100fe2000000000c */
[----:B0-----:R-:W-:Y:S01]  /*5be0*/  @!P5 FMUL R144, R144, R144 ;  /* 0x000000909090d220 */ /* 0x001fe20000400000 */
[----:B------:R-:W-:Y:S01]  /*5bf0*/  FSETP.GEU.AND P5, PT, R143, -126, PT ;  /* 0xc2fc00008f00780b */ /* 0x000fe20003fae000 */
[----:B------:R-:W-:Y:S01]  /*5c00*/  FFMA R162, R162, c[0x0][0x1a8], R12 ;  /* 0x00006a00a2a27a23 */ /* 0x000fe2000000000c */
[----:B------:R-:W-:Y:S01]  /*5c10*/  FSEL R163, R163, -INF , !P1 ;  /* 0xff800000a3a37808 */ /* 0x000fe20004800000 */
[----:B------:R-:W3:Y:S10]  /*5c20*/  LDL R171, [R1+0x150] ;  /* 0x0001500001ab7983 */ /* 0x000ef40000100800 */
[----:B------:R-:W-:-:S06]  /*5c30*/  @!P5 FMUL R143, R143, 0.5 ;  /* 0x3f0000008f8fd820 */ /* 0x000fcc0000400000 */
[----:B------:R-:W0:Y:S01]  /*5c40*/  MUFU.EX2 R143, R143 ;  /* 0x0000008f008f7308 */ /* 0x000e220000000800 */
[----:B------:R-:W-:Y:S01]  /*5c50*/  FMUL R30, R30, 1.4426950216293334961 ;  /* 0x3fb8aa3b1e1e7820 */ /* 0x000fe20000400000 */
[----:B0-----:R-:W-:-:S04]  /*5c60*/  @!P5 FMUL R143, R143, R143 ;  /* 0x0000008f8f8fd220 */ /* 0x001fc80000400000 */
[----:B------:R-:W-:-:S13]  /*5c70*/  FSETP.GEU.AND P5, PT, R30, -126, PT ;  /* 0xc2fc00001e00780b */ /* 0x000fda0003fae000 */
[----:B------:R-:W-:-:S04]  /*5c80*/  @!P5 FMUL R30, R30, 0.5 ;  /* 0x3f0000001e1ed820 */ /* 0x000fc80000400000 */
        /* <DEDUP_REMOVED lines=15> */
[----:B------:R0:W1:Y:S02]  /*5d80*/  MUFU.EX2 R29, R15 ;  /* 0x0000000f001d7308 */ /* 0x0000640000000800 */
[----:B0-----:R-:W-:Y:S01]  /*5d90*/  FMUL R15, R162, 1.4426950216293334961 ;  /* 0x3fb8aa3ba20f7820 */ /* 0x001fe20000400000 */
[----:B-1----:R-:W-:-:S04]  /*5da0*/  @!P5 FMUL R29, R29, R29 ;  /* 0x0000001d1d1dd220 */ /* 0x002fc80000400000 */
[----:B------:R-:W-:-:S13]  /*5db0*/  FSETP.GEU.AND P5, PT, R15, -126, PT ;  /* 0xc2fc00000f00780b */ /* 0x000fda0003fae000 */
[----:B------:R-:W-:-:S06]  /*5dc0*/  @!P5 FMUL R15, R15, 0.5 ;  /* 0x3f0000000f0fd820 */ /* 0x000fcc0000400000 */
[----:B------:R-:W0:Y:S01]  /*5dd0*/  MUFU.EX2 R15, R15 ;  /* 0x0000000f000f7308 */ /* 0x000e220000000800 */
[----:B------:R-:W-:-:S04]  /*5de0*/  FFMA R163, R163, c[0x0][0x1a8], R12 ;  /* 0x00006a00a3a37a23 */ /* 0x000fc8000000000c */
[----:B------:R-:W-:Y:S01]  /*5df0*/  FMUL R28, R163, 1.4426950216293334961 ;  /* 0x3fb8aa3ba31c7820 */ /* 0x000fe20000400000 */
[----:B0-----:R-:W-:-:S04]  /*5e00*/  @!P5 FMUL R15, R15, R15 ;  /* 0x0000000f0f0fd220 */ /* 0x001fc80000400000 */
[----:B------:R-:W-:Y:S02]  /*5e10*/  FSETP.GEU.AND P5, PT, R28, -126, PT ;  /* 0xc2fc00001c00780b */ /* 0x000fe40003fae000 */
[----:B------:R-:W-:-:S04]  /*5e20*/  LOP3.LUT R0, R0, 0xffbfffff, RZ, 0xc0, !PT ;  /* 0xffbfffff00007812 */ /* 0x000fc800078ec0ff */
[----:B------:R-:W-:-:S07]  /*5e30*/  @P0 LOP3.LUT R0, R0, 0x400000, RZ, 0xfc, !PT ;  /* 0x0040000000000812 */ /* 0x000fce00078efcff */
[----:B------:R-:W-:Y:S01]  /*5e40*/  @!P5 FMUL R28, R28, 0.5 ;  /* 0x3f0000001c1cd820 */ /* 0x000fe20000400000 */
[----:B------:R-:W-:-:S05]  /*5e50*/  LOP3.LUT P0, RZ, R0, 0x20, RZ, 0xc0, !PT ;  /* 0x0000002000ff7812 */ /* 0x000fca000780c0ff */
[----:B------:R-:W0:Y:S01]  /*5e60*/  MUFU.EX2 R28, R28 ;  /* 0x0000001c001c7308 */ /* 0x000e220000000800 */
[----:B------:R-:W-:-:S05]  /*5e70*/  FSEL R26, R26, -INF , !P0 ;  /* 0xff8000001a1a7808 */ /* 0x000fca0004000000 */
        /* <DEDUP_REMOVED lines=9> */
[----:B------:R-:W-:-:S04]  /*5f10*/  LOP3.LUT R0, R0, 0xff7fffff, RZ, 0xc0, !PT ;  /* 0xff7fffff00007812 */ /* 0x000fc800078ec0ff */
[----:B------:R-:W-:Y:S01]  /*5f20*/  @P4 LOP3.LUT R0, R0, 0x800000, RZ, 0xfc, !PT ;  /* 0x0080000000004812 */ /* 0x000fe200078efcff */
[----:B0-----:R-:W-:Y:S01]  /*5f30*/  @!P5 FMUL R16, R16, R16 ;  /* 0x000000101010d220 */ /* 0x001fe20000400000 */
[----:B------:R-:W-:Y:S02]  /*5f40*/  FSETP.GEU.AND P5, PT, R27, -126, PT ;  /* 0xc2fc00001b00780b */ /* 0x000fe40003fae000 */
[C---:B------:R-:W-:Y:S02]  /*5f50*/  LOP3.LUT P4, RZ, R0.reuse, 0x100, RZ, 0xc0, !PT ;  /* 0x0000010000ff7812 */ /* 0x040fe4000788c0ff */
[----:B------:R-:W-:-:S04]  /*5f60*/  LOP3.LUT R0, R0, 0xfeffffff, RZ, 0xc0, !PT ;  /* 0xfeffffff00007812 */ /* 0x000fc800078ec0ff */
[----:B------:R-:W-:-:S05]  /*5f70*/  @P3 LOP3.LUT R0, R0, 0x1000000, RZ, 0xfc, !PT ;  /* 0x0100000000003812 */ /* 0x000fca00078efcff */
        /* <DEDUP_REMOVED lines=31> */
[----:B------:R-:W-:-:S04]  /*6170*/  LOP3.LUT R0, R0, 0xfbffffff, RZ, 0xc0, !PT ;  /* 0xfbffffff00007812 */ /* 0x000fc800078ec0ff */
[----:B------:R-:W-:-:S04]  /*6180*/  @P1 LOP3.LUT R0, R0, 0x4000000, RZ, 0xfc, !PT ;  /* 0x0400000000001812 */ /* 0x000fc800078efcff */
[----:B------:R-:W-:-:S03]  /*6190*/  LOP3.LUT P0, RZ, R0, 0x200, RZ, 0xc0, !PT ;  /* 0x0000020000ff7812 */ /* 0x000fc6000780c0ff */
        /* <DEDUP_REMOVED lines=14> */
[----:B------:R-:W-:-:S11]  /*6280*/  LOP3.LUT P3, RZ, R0, 0x400, RZ, 0xc0, !PT ;  /* 0x0000040000ff7812 */ /* 0x000fd6000786c0ff */
        /* <DEDUP_REMOVED lines=8> */
[----:B------:R-:W-:-:S04]  /*6310*/  @!P5 FMUL R18, R18, 0.5 ;  /* 0x3f0000001212d820 */ /* 0x000fc80000400000 */
[----:B------:R0:W1:Y:S01]  /*6320*/  MUFU.EX2 R20, R18 ;  /* 0x0000001200147308 */ /* 0x0000620000000800 */
[----:B------:R-:W-:-:S04]  /*6330*/  FFMA R19, R19, c[0x0][0x1a8], R12 ;  /* 0x00006a0013137a23 */ /* 0x000fc8000000000c */
[----:B0-----:R-:W-:Y:S01]  /*6340*/  FMUL R18, R19, 1.4426950216293334961 ;  /* 0x3fb8aa3b13127820 */ /* 0x001fe20000400000 */
[----:B-1----:R-:W-:-:S04]  /*6350*/  @!P5 FMUL R20, R20, R20 ;  /* 0x000000141414d220 */ /* 0x002fc80000400000 */
        /* <DEDUP_REMOVED lines=29> */
[----:B------:R-:W-:Y:S04]  /*6530*/  STS.128 [R246+0x8000], R108 ;  /* 0x0080006cf6007388 */ /* 0x000fe80000000c00 */
[----:B------:R-:W-:Y:S01]  /*6540*/  STS.128 [R246+0x9000], R76 ;  /* 0x0090004cf6007388 */ /* 0x000fe20000000c00 */
[----:B0-----:R-:W-:Y:S01]  /*6550*/  @!P5 FMUL R9, R9, R9 ;  /* 0x000000090909d220 */ /* 0x001fe20000400000 */
[C---:B------:R-:W-:Y:S02]  /*6560*/  FSETP.GEU.AND P5, PT, R5.reuse, -126, PT ;  /* 0xc2fc00000500780b */ /* 0x040fe40003fae000 */
[----:B------:R-:W-:Y:S04]  /*6570*/  STS.128 [R246+0xa000], R72 ;  /* 0x00a00048f6007388 */ /* 0x000fe80000000c00 */
[----:B--2---:R-:W-:Y:S04]  /*6580*/  STS.128 [R246+0xb000], R32 ;  /* 0x00b00020f6007388 */ /* 0x004fe80000000c00 */
[----:B------:R0:W-:Y:S03]  /*6590*/  STL [R1+0x224], R246 ;  /* 0x000224f601007387 */ /* 0x0001e60000100800 */
[----:B------:R-:W-:Y:S01]  /*65a0*/  @!P5 FMUL R5, R5, 0.5 ;  /* 0x3f0000000505d820 */ /* 0x000fe20000400000 */
[----:B------:R-:W-:Y:S01]  /*65b0*/  LOP3.LUT P3, RZ, R0, 0x2000, RZ, 0xc0, !PT ;  /* 0x0000200000ff7812 */ /* 0x000fe2000786c0ff */
[----:B------:R-:W2:Y:S04]  /*65c0*/  LDL R162, [R1+0x64] ;  /* 0x0000640001a27983 */ /* 0x000ea80000100800 */
[----:B0-----:R-:W2:Y:S01]  /*65d0*/  LDL R246, [R1+0x154] ;  /* 0x0001540001f67983 */ /* 0x001ea20000100800 */
        /* <DEDUP_REMOVED lines=55> */
[----:B------:R-:W-:Y:S02]  /*6950*/  F2FP.BF16.F32.PACK_AB R76, R149, R148 ;  /* 0x00000094954c723e */ /* 0x000fe400000010ff */
[----:B------:R-:W-:Y:S01]  /*6960*/  F2FP.BF16.F32.PACK_AB R77, R147, R150 ;  /* 0x00000096934d723e */ /* 0x000fe200000010ff */
[----:B0-----:R-:W-:Y:S01]  /*6970*/  @!P5 FMUL R13, R13, R13 ;  /* 0x0000000d0d0dd220 */ /* 0x001fe20000400000 */
[----:B------:R-:W-:Y:S02]  /*6980*/  FSETP.GEU.AND P5, PT, R12, -126, PT ;  /* 0xc2fc00000c00780b */ /* 0x000fe40003fae000 */
[----:B------:R-:W-:Y:S02]  /*6990*/  F2FP.BF16.F32.PACK_AB R32, R145, R146 ;  /* 0x000000929120723e */ /* 0x000fe400000010ff */
[----:B------:R-:W-:Y:S01]  /*69a0*/  F2FP.BF16.F32.PACK_AB R33, R143, R144 ;  /* 0x000000908f21723e */ /* 0x000fe200000010ff */
[----:B------:R-:W-:Y:S01]  /*69b0*/  STS [R249], R76 ;  /* 0x0000004cf9007388 */ /* 0x000fe20000000800 */
[----:B------:R-:W-:-:S02]  /*69c0*/  F2FP.BF16.F32.PACK_AB R34, R142, R151 ;  /* 0x000000978e22723e */ /* 0x000fc400000010ff */
[----:B------:R-:W-:Y:S01]  /*69d0*/  F2FP.BF16.F32.PACK_AB R35, R140, R141 ;  /* 0x0000008d8c23723e */ /* 0x000fe200000010ff */
[----:B------:R-:W-:Y:S01]  /*69e0*/  STS [R248+0x800], R77 ;  /* 0x0008004df8007388 */ /* 0x000fe20000000800 */
[----:B------:R-:W-:-:S03]  /*69f0*/  F2FP.BF16.F32.PACK_AB R72, R153, R155 ;  /* 0x0000009b9948723e */ /* 0x000fc600000010ff */
[----:B------:R0:W-:Y:S01]  /*6a00*/  STS [R68], R32 ;  /* 0x0000002044007388 */ /* 0x0001e20000000800 */
[----:B------:R-:W-:-:S03]  /*6a10*/  @!P5 FMUL R12, R12, 0.5 ;  /* 0x3f0000000c0cd820 */ /* 0x000fc60000400000 */
[----:B----4-:R1:W-:Y:S04]  /*6a20*/  STS [R69+0x800], R33 ;  /* 0x0008002145007388 */ /* 0x0103e80000000800 */
[----:B------:R4:W-:Y:S01]  /*6a30*/  STS [R70], R34 ;  /* 0x0000002246007388 */ /* 0x0009e20000000800 */
[----:B0-----:R-:W-:-:S03]  /*6a40*/  F2FP.BF16.F32.PACK_AB R32, R29, R31 ;  /* 0x0000001f1d20723e */ /* 0x001fc600000010ff */
[----:B------:R0:W-:Y:S01]  /*6a50*/  STS [R71+0x800], R35 ;  /* 0x0008002347007388 */ /* 0x0001e20000000800 */
[----:B-1----:R-:W-:-:S03]  /*6a60*/  F2FP.BF16.F32.PACK_AB R33, R159, R160 ;  /* 0x000000a09f21723e */ /* 0x002fc600000010ff */
[----:B------:R1:W-:Y:S01]  /*6a70*/  STS [R4], R72 ;  /* 0x0000004804007388 */ /* 0x0003e20000000800 */
[----:B----4-:R-:W-:-:S03]  /*6a80*/  F2FP.BF16.F32.PACK_AB R34, R28, R15 ;  /* 0x0000000f1c22723e */ /* 0x010fc600000010ff */
[----:B--2---:R2:W-:Y:S01]  /*6a90*/  STS [R246+0x800], R32 ;  /* 0x00080020f6007388 */ /* 0x0045e20000000800 */
[----:B0-----:R-:W-:Y:S01]  /*6aa0*/  F2FP.BF16.F32.PACK_AB R35, R165, R166 ;  /* 0x000000a6a523723e */ /* 0x001fe200000010ff */
[----:B------:R-:W0:Y:S02]  /*6ab0*/  MUFU.EX2 R12, R12 ;  /* 0x0000000c000c7308 */ /* 0x000e240000000800 */
[----:B---3--:R3:W-:Y:S01]  /*6ac0*/  STS [R171], R33 ;  /* 0x00000021ab007388 */ /* 0x0087e20000000800 */
[----:B-1----:R-:W-:-:S03]  /*6ad0*/  F2FP.BF16.F32.PACK_AB R72, R27, R16 ;  /* 0x000000101b48723e */ /* 0x002fc600000010ff */
[----:B------:R1:W-:Y:S01]  /*6ae0*/  STS [R251+0x800], R34 ;  /* 0x00080022fb007388 */ /* 0x0003e20000000800 */
[----:B--2---:R-:W-:-:S03]  /*6af0*/  F2FP.BF16.F32.PACK_AB R32, R168, R169 ;  /* 0x000000a9a820723e */ /* 0x004fc600000010ff */
[----:B------:R2:W-:Y:S01]  /*6b00*/  STS [R250], R35 ;  /* 0x00000023fa007388 */ /* 0x0005e20000000800 */
[----:B---3--:R-:W-:-:S03]  /*6b10*/  F2FP.BF16.F32.PACK_AB R33, R26, R17 ;  /* 0x000000111a21723e */ /* 0x008fc600000010ff */
[----:B------:R3:W-:Y:S01]  /*6b20*/  STS [R247+0x800], R72 ;  /* 0x00080048f7007388 */ /* 0x0007e20000000800 */
[----:B-1----:R-:W-:-:S03]  /*6b30*/  F2FP.BF16.F32.PACK_AB R34, R173, R192 ;  /* 0x000000c0ad22723e */ /* 0x002fc600000010ff */
[----:B------:R1:W-:Y:S01]  /*6b40*/  STS [R245], R32 ;  /* 0x00000020f5007388 */ /* 0x0003e20000000800 */
[----:B--2---:R-:W-:-:S03]  /*6b50*/  F2FP.BF16.F32.PACK_AB R35, R25, R22 ;  /* 0x000000161923723e */ /* 0x004fc600000010ff */
[----:B------:R2:W-:Y:S01]  /*6b60*/  STS [R244+0x800], R33 ;  /* 0x00080021f4007388 */ /* 0x0005e20000000800 */
[----:B---3--:R-:W-:-:S03]  /*6b70*/  F2FP.BF16.F32.PACK_AB R72, R193, R194 ;  /* 0x000000c2c148723e */ /* 0x008fc600000010ff */
[----:B------:R3:W-:Y:S01]  /*6b80*/  STS [R243], R34 ;  /* 0x00000022f3007388 */ /* 0x0007e20000000800 */
[----:B-1----:R-:W-:-:S03]  /*6b90*/  F2FP.BF16.F32.PACK_AB R32, R21, R24 ;  /* 0x000000181520723e */ /* 0x002fc600000010ff */
[----:B------:R1:W-:Y:S01]  /*6ba0*/  STS [R242+0x800], R35 ;  /* 0x00080023f2007388 */ /* 0x0003e20000000800 */
[----:B--2---:R-:W-:-:S03]  /*6bb0*/  F2FP.BF16.F32.PACK_AB R33, R167, R172 ;  /* 0x000000aca721723e */ /* 0x004fc600000010ff */
[----:B------:R2:W-:Y:S01]  /*6bc0*/  STS [R249+0x80], R72 ;  /* 0x00008048f9007388 */ /* 0x0005e20000000800 */
        /* <DEDUP_REMOVED lines=10> */
[----:B--2---:R-:W-:Y:S01]  /*6c70*/  F2FP.BF16.F32.PACK_AB R34, R154, R156 ;  /* 0x0000009c9a22723e */ /* 0x004fe200000010ff */
[----:B0-----:R-:W-:Y:S02]  /*6c80*/  @!P5 FMUL R12, R12, R12 ;  /* 0x0000000c0c0cd220 */ /* 0x001fe40000400000 */
[----:B------:R0:W-:Y:S01]  /*6c90*/  STS [R235], R32 ;  /* 0x00000020eb007388 */ /* 0x0001e20000000800 */
[----:B---3--:R-:W-:-:S03]  /*6ca0*/  F2FP.BF16.F32.PACK_AB R35, R30, R8 ;  /* 0x000000081e23723e */ /* 0x008fc600000010ff */
[----:B------:R2:W-:Y:S01]  /*6cb0*/  STS [R234+0x800], R33 ;  /* 0x00080021ea007388 */ /* 0x0005e20000000800 */
[----:B-1----:R-:W-:-:S03]  /*6cc0*/  F2FP.BF16.F32.PACK_AB R72, R188, R189 ;  /* 0x000000bdbc48723e */ /* 0x002fc600000010ff */
[----:B------:R1:W-:Y:S01]  /*6cd0*/  STS [R233], R34 ;  /* 0x00000022e9007388 */ /* 0x0003e20000000800 */
[----:B0-----:R-:W-:-:S03]  /*6ce0*/  F2FP.BF16.F32.PACK_AB R32, R6, R10 ;  /* 0x0000000a0620723e */ /* 0x001fc600000010ff */
[----:B------:R0:W-:Y:S01]  /*6cf0*/  STS [R231+0x800], R35 ;  /* 0x00080023e7007388 */ /* 0x0001e20000000800 */
[----:B--2---:R-:W-:-:S03]  /*6d00*/  F2FP.BF16.F32.PACK_AB R33, R184, R185 ;  /* 0x000000b9b821723e */ /* 0x004fc600000010ff */
[----:B------:R2:W-:Y:S01]  /*6d10*/  STS [R230], R72 ;  /* 0x00000048e6007388 */ /* 0x0005e20000000800 */
[----:B-1----:R-:W-:-:S03]  /*6d20*/  F2FP.BF16.F32.PACK_AB R34, R14, R19 ;  /* 0x000000130e22723e */ /* 0x002fc600000010ff */
[----:B------:R-:W-:Y:S01]  /*6d30*/  STS [R229+0x800], R32 ;  /* 0x00080020e5007388 */ /* 0x000fe20000000800 */
[----:B0-----:R-:W-:-:S03]  /*6d40*/  F2FP.BF16.F32.PACK_AB R35, R7, R152 ;  /* 0x000000980723723e */ /* 0x001fc600000010ff */
[----:B------:R-:W-:Y:S01]  /*6d50*/  STS [R227], R33 ;  /* 0x00000021e3007388 */ /* 0x000fe20000000800 */
[----:B--2---:R-:W-:-:S03]  /*6d60*/  F2FP.BF16.F32.PACK_AB R72, R12, R13 ;  /* 0x0000000d0c48723e */ /* 0x004fc600000010ff */
[----:B------:R-:W-:Y:S04]  /*6d70*/  STS [R226+0x800], R34 ;  /* 0x00080022e2007388 */ /* 0x000fe80000000800 */
[----:B------:R-:W-:Y:S04]  /*6d80*/  STS [R225], R35 ;  /* 0x00000023e1007388 */ /* 0x000fe80000000800 */
[----:B------:R-:W-:Y:S04]  /*6d90*/  STS [R223+0x800], R72 ;  /* 0x00080048df007388 */ /* 0x000fe80000000800 */
[----:B------:R-:W-:Y:S06]  /*6da0*/  BAR.SYNC.DEFER_BLOCKING 0x0 ;  /* 0x0000000000007b1d */ /* 0x000fec0000010000 */
[----:B------:R-:W-:Y:S04]  /*6db0*/  LDSM.16.MT88.4 R120, [R222] ;  /* 0x00000000de78783b */ /* 0x000fe80000004200 */
[----:B------:R-:W0:Y:S04]  /*6dc0*/  LDSM.16.MT88.4 R72, [R228+0x8000] ;  /* 0x00800000e448783b */ /* 0x000e280000004200 */
[----:B------:R-:W1:Y:S04]  /*6dd0*/  LDSM.16.MT88.4 R32, [R232+0x8000] ;  /* 0x00800000e820783b */ /* 0x000e680000004200 */
[----:B------:R-:W2:Y:S04]  /*6de0*/  LDSM.16.MT88.4 R116, [R212+0x8000] ;  /* 0x00800000d474783b */ /* 0x000ea80000004200 */
[----:B------:R-:W3:Y:S04]  /*6df0*/  LDSM.16.MT88.4 R112, [R221+0x8000] ;  /* 0x00800000dd70783b */ /* 0x000ee80000004200 */
[----:B------:R-:W4:Y:S04]  /*6e00*/  LDSM.16.MT88.4 R108, [R220+0x8000] ;  /* 0x00800000dc6c783b */ /* 0x000f280000004200 */
[----:B------:R-:W3:Y:S04]  /*6e10*/  LDSM.16.MT88.4 R76, [R224+0x8000] ;  /* 0x00800000e04c783b */ /* 0x000ee80000004200 */
[----:B------:R-:W-:Y:S01]  /*6e20*/  LDSM.16.MT88.4 R128, [R219] ;  /* 0x00000000db80783b */ /* 0x000fe20000004200 */
[C---:B0-----:R-:W-:Y:S03]  /*6e30*/  HMMA.16816.F32.BF16 R124, R120.reuse, R72, R52 ;  /* 0x00000048787c723c */ /* 0x041fe60000041834 */
[----:B------:R-:W0:Y:S05]  /*6e40*/  LDSM.16.MT88.4 R52, [R237+0x8000] ;  /* 0x00800000ed34783b */ /* 0x000e2a0000004200 */
[C---:B-1----:R-:W-:Y:S01]  /*6e50*/  HMMA.16816.F32.BF16 R132, R120.reuse, R32, R56 ;  /* 0x000000207884723c */ /* 0x042fe20000041838 */
[----:B------:R-:W1:Y:S07]  /*6e60*/  LDSM.16.MT88.4 R56, [R236+0x8000] ;  /* 0x00800000ec38783b */ /* 0x000e6e0000004200 */
[C---:B--2---:R-:W-:Y:S08]  /*6e70*/  HMMA.16816.F32.BF16 R36, R120.reuse, R116, R36 ;  /* 0x000000747824723c */ /* 0x044ff00000041824 */
[C---:B---3--:R-:W-:Y:S08]  /*6e80*/  HMMA.16816.F32.BF16 R40, R120.reuse, R112, R40 ;  /* 0x000000707828723c */ /* 0x048ff00000041828 */
[C---:B----4-:R-:W-:Y:S08]  /*6e90*/  HMMA.16816.F32.BF16 R44, R120.reuse, R108, R44 ;  /* 0x0000006c782c723c */ /* 0x050ff0000004182c */
[C---:B------:R-:W-:Y:S08]  /*6ea0*/  HMMA.16816.F32.BF16 R48, R120.reuse, R76, R48 ;  /* 0x0000004c7830723c */ /* 0x040ff00000041830 */
[C---:B0-----:R-:W-:Y:S08]  /*6eb0*/  HMMA.16816.F32.BF16 R60, R120.reuse, R52, R60 ;  /* 0x00000034783c723c */ /* 0x041ff0000004183c */
[----:B-1----:R-:W-:Y:S08]  /*6ec0*/  HMMA.16816.F32.BF16 R64, R120, R56, R64 ;  /* 0x000000387840723c */ /* 0x002ff00000041840 */
[C---:B------:R-:W-:Y:S08]  /*6ed0*/  HMMA.16816.F32.BF16 R124, R128.reuse, R74, R124 ;  /* 0x0000004a807c723c */ /* 0x040ff0000004187c */
[C---:B------:R-:W-:Y:S08]  /*6ee0*/  HMMA.16816.F32.BF16 R36, R128.reuse, R118, R36 ;  /* 0x000000768024723c */ /* 0x040ff00000041824 */
[C---:B------:R-:W-:Y:S01]  /*6ef0*/  HMMA.16816.F32.BF16 R40, R128.reuse, R114, R40 ;  /* 0x000000728028723c */ /* 0x040fe20000041828 */
[----:B------:R-:W-:Y:S07]  /*6f00*/  LDSM.16.MT88.4 R112, [R208] ;  /* 0x00000000d070783b */ /* 0x000fee0000004200 */
[C---:B------:R-:W-:Y:S01]  /*6f10*/  HMMA.16816.F32.BF16 R44, R128.reuse, R110, R44 ;  /* 0x0000006e802c723c */ /* 0x040fe2000004182c */
[----:B------:R-:W-:Y:S07]  /*6f20*/  LDSM.16.MT88.4 R108, [R216+0x8000] ;  /* 0x00800000d86c783b */ /* 0x000fee0000004200 */
[C---:B------:R-:W-:Y:S01]  /*6f30*/  HMMA.16816.F32.BF16 R48, R128.reuse, R78, R48 ;  /* 0x0000004e8030723c */ /* 0x040fe20000041830 */
[----:B------:R-:W-:Y:S07]  /*6f40*/  LDSM.16.MT88.4 R76, [R218] ;  /* 0x00000000da4c783b */ /* 0x000fee0000004200 */
[C---:B------:R-:W-:Y:S01]  /*6f50*/  HMMA.16816.F32.BF16 R132, R128.reuse, R34, R132 ;  /* 0x000000228084723c */ /* 0x040fe20000041884 */
[----:B------:R-:W-:Y:S07]  /*6f60*/  LDSM.16.MT88.4 R32, [R211+0x8000] ;  /* 0x00800000d320783b */ /* 0x000fee0000004200 */
[C---:B------:R-:W-:Y:S01]  /*6f70*/  HMMA.16816.F32.BF16 R72, R128.reuse, R54, R60 ;  /* 0x000000368048723c */ /* 0x040fe2000004183c */
[----:B------:R-:W0:Y:S04]  /*6f80*/  LDSM.16.MT88.4 R60, [R214+0x8000] ;  /* 0x00800000d63c783b */ /* 0x000e280000004200 */
[----:B------:R-:W-:Y:S03]  /*6f90*/  LDSM.16.MT88.4 R52, [R217+0x8000] ;  /* 0x00800000d934783b */ /* 0x000fe60000004200 */
[----:B------:R-:W-:Y:S01]  /*6fa0*/  HMMA.16816.F32.BF16 R128, R128, R58, R64 ;  /* 0x0000003a8080723c */ /* 0x000fe20000041840 */
[----:B------:R-:W1:Y:S04]  /*6fb0*/  LDSM.16.MT88.4 R64, [R215+0x8000] ;  /* 0x00800000d740783b */ /* 0x000e680000004200 */
[----:B------:R-:W-:Y:S03]  /*6fc0*/  LDSM.16.MT88.4 R56, [R213+0x8000] ;  /* 0x00800000d538783b */ /* 0x000fe60000004200 */
[C---:B0-----:R-:W-:Y:S01]  /*6fd0*/  HMMA.16816.F32.BF16 R120, R76.reuse, R60, R48 ;  /* 0x0000003c4c78723c */ /* 0x041fe20000041830 */
[----:B------:R-:W0:Y:S07]  /*6fe0*/  LDSM.16.MT88.4 R48, [R210+0x8000] ;  /* 0x00800000d230783b */ /* 0x000e2e0000004200 */
[C---:B-1----:R-:W-:Y:S01]  /*6ff0*/  HMMA.16816.F32.BF16 R116, R76.reuse, R64, R44 ;  /* 0x000000404c74723c */ /* 0x042fe2000004182c */
[----:B------:R-:W1:Y:S07]  /*7000*/  LDSM.16.MT88.4 R44, [R209+0x8000] ;  /* 0x00800000d12c783b */ /* 0x000e6e0000004200 */
[C---:B------:R-:W-:Y:S08]  /*7010*/  HMMA.16816.F32.BF16 R136, R76.reuse, R52, R36 ;  /* 0x000000344c88723c */ /* 0x040ff00000041824 */
[C---:B0-----:R-:W-:Y:S08]  /*7020*/  HMMA.16816.F32.BF16 R72, R76.reuse, R48, R72 ;  /* 0x000000304c48723c */ /* 0x041ff00000041848 */
[C---:B-1----:R-:W-:Y:S08]  /*7030*/  HMMA.16816.F32.BF16 R128, R76.reuse, R44, R128 ;  /* 0x0000002c4c80723c */ /* 0x042ff00000041880 */
[----:B------:R-:W-:Y:S08]  /*7040*/  HMMA.16816.F32.BF16 R132, R76, R32, R132 ;  /* 0x000000204c84723c */ /* 0x000ff00000041884 */
[C---:B------:R-:W-:Y:S01]  /*7050*/  HMMA.16816.F32.BF16 R48, R112.reuse, R50, R72 ;  /* 0x000000327030723c */ /* 0x040fe20000041848 */
[----:B------:R-:W-:Y:S07]  /*7060*/  LDSM.16.MT88.4 R72, [R207] ;  /* 0x00000000cf48783b */ /* 0x000fee0000004200 */
[----:B------:R-:W-:Y:S01]  /*7070*/  HMMA.16816.F32.BF16 R44, R112, R46, R128 ;  /* 0x0000002e702c723c */ /* 0x000fe20000041880 */
[----:B------:R-:W0:Y:S07]  /*7080*/  LDSM.16.MT88.4 R128, [R176+0x8000] ;  /* 0x00800000b080783b */ /* 0x000e2e0000004200 */
[----:B------:R-:W-:Y:S08]  /*7090*/  HMMA.16816.F32.BF16 R36, R76, R108, R40 ;  /* 0x0000006c4c24723c */ /* 0x000ff00000041828 */
[C---:B------:R-:W-:Y:S01]  /*70a0*/  HMMA.16816.F32.BF16 R40, R112.reuse, R54, R136 ;  /* 0x000000367028723c */ /* 0x040fe20000041888 */
[----:B------:R-:W2:Y:S04]  /*70b0*/  LDL R139, [R1+0x54] ;  /* 0x00005400018b7983 */ /* 0x000ea80000100800 */
[----:B------:R-:W3:Y:S03]  /*70c0*/  LDL R138, [R1+0x44] ;  /* 0x00004400018a7983 */ /* 0x000ee60000100800 */
[C---:B------:R-:W-:Y:S01]  /*70d0*/  HMMA.16816.F32.BF16 R52, R112.reuse, R34, R132 ;  /* 0x000000227034723c */ /* 0x040fe20000041884 */
[----:B------:R-:W1:Y:S04]  /*70e0*/  LDSM.16.MT88.4 R32, [R206] ;  /* 0x00000000ce20783b */ /* 0x000e680000004200 */
[----:B------:R-:W4:Y:S03]  /*70f0*/  LDL R137, [R1+0x34] ;  /* 0x0000340001897983 */ /* 0x000f260000100800 */
[----:B------:R-:W-:Y:S01]  /*7100*/  HMMA.16816.F32.BF16 R64, R112, R66, R116 ;  /* 0x000000427040723c */ /* 0x000fe20000041874 */
[----:B------:R0:W-:Y:S04]  /*7110*/  LDSM.16.MT88.4 R116, [R205+0x8000] ;  /* 0x00800000cd74783b */ /* 0x0001e80000004200 */
[----:B------:R-:W4:Y:S03]  /*7120*/  LDL R136, [R1+0x24] ;  /* 0x0000240001887983 */ /* 0x000f260000100800 */
[----:B0-----:R-:W-:Y:S01]  /*7130*/  HMMA.16816.F32.BF16 R40, R72, R128, R40 ;  /* 0x000000804828723c */ /* 0x001fe20000041828 */
[----:B------:R-:W4:Y:S04]  /*7140*/  LDL R205, [R1+0xe0] ;  /* 0x0000e00001cd7983 */ /* 0x000f280000100800 */
[----:B------:R-:W-:-:S15]  /*7150*/  LDSM.16.MT88.4 R132, [R190+0x8000] ;  /* 0x00800000be84783b */ /* 0x000fde0000004200 */
[----:B------:R-:W-:-:S04]  /*7160*/  NOP ;  /* 0x0000000000007918 */ /* 0x000fc80000000000 */
[----:B-1----:R-:W-:Y:S01]  /*7170*/  HMMA.16816.F32.BF16 R128, R32, R130, R40 ;  /* 0x000000822080723c */ /* 0x002fe20000041828 */
[----:B------:R0:W-:Y:S04]  /*7180*/  LDSM.16.MT88.4 R40, [R204+0x8000] ;  /* 0x00800000cc28783b */ /* 0x0001e80000004200 */
[----:B0-----:R-:W4:Y:S03]  /*7190*/  LDL R204, [R1+0xdc] ;  /* 0x0000dc0001cc7983 */ /* 0x001f260000100800 */
[----:B------:R-:W-:Y:S01]  /*71a0*/  HMMA.16816.F32.BF16 R124, R76, R56, R124 ;  /* 0x000000384c7c723c */ /* 0x000fe2000004187c */
[----:B------:R-:W-:-:S15]  /*71b0*/  LDSM.16.MT88.4 R76, [R187+0x8000] ;  /* 0x00800000bb4c783b */ /* 0x000fde0000004200 */
[----:B------:R-:W-:-:S08]  /*71c0*/  NOP ;  /* 0x0000000000007918 */ /* 0x000fd00000000000 */
[C---:B------:R-:W-:Y:S01]  /*71d0*/  HMMA.16816.F32.BF16 R56, R112.reuse, R58, R124 ;  /* 0x0000003a7038723c */ /* 0x040fe2000004187c */
[----:B------:R-:W0:Y:S07]  /*71e0*/  LDSM.16.MT88.4 R124, [R177+0x8000] ;  /* 0x00800000b17c783b */ /* 0x000e2e0000004200 */
[C---:B------:R-:W-:Y:S01]  /*71f0*/  HMMA.16816.F32.BF16 R36, R112.reuse, R110, R36 ;  /* 0x0000006e7024723c */ /* 0x040fe20000041824 */
[----:B------:R-:W-:Y:S07]  /*7200*/  LDSM.16.MT88.4 R108, [R186+0x8000] ;  /* 0x00800000ba6c783b */ /* 0x000fee0000004200 */
[----:B------:R-:W-:Y:S01]  /*7210*/  HMMA.16816.F32.BF16 R60, R112, R62, R120 ;  /* 0x0000003e703c723c */ /* 0x000fe20000041878 */
[----:B------:R-:W1:Y:S04]  /*7220*/  LDSM.16.MT88.4 R112, [R179+0x8000] ;  /* 0x00800000b370783b */ /* 0x000e680000004200 */
[----:B------:R-:W1:Y:S11]  /*7230*/  LDSM.16.MT88.4 R120, [R178+0x8000] ;  /* 0x00800000b278783b */ /* 0x000e760000004200 */
[C---:B0-----:R-:W-:Y:S08]  /*7240*/  HMMA.16816.F32.BF16 R36, R72.reuse, R124, R36 ;  /* 0x0000007c4824723c */ /* 0x041ff00000041824 */
[C---:B------:R-:W-:Y:S08]  /*7250*/  HMMA.16816.F32.BF16 R60, R72.reuse, R116, R60 ;  /* 0x00000074483c723c */ /* 0x040ff0000004183c */
[C---:B-1----:R-:W-:Y:S08]  /*7260*/  HMMA.16816.F32.BF16 R56, R72.reuse, R112, R56 ;  /* 0x000000704838723c */ /* 0x042ff00000041838 */
[C---:B------:R-:W-:Y:S08]  /*7270*/  HMMA.16816.F32.BF16 R52, R72.reuse, R108, R52 ;  /* 0x0000006c4834723c */ /* 0x040ff00000041834 */
[C---:B------:R-:W-:Y:S08]  /*7280*/  HMMA.16816.F32.BF16 R48, R72.reuse, R76, R48 ;  /* 0x0000004c4830723c */ /* 0x040ff00000041830 */
[C---:B------:R-:W-:Y:S08]  /*7290*/  HMMA.16816.F32.BF16 R44, R72.reuse, R132, R44 ;  /* 0x00000084482c723c */ /* 0x040ff0000004182c */
[----:B------:R-:W-:Y:S08]  /*72a0*/  HMMA.16816.F32.BF16 R64, R72, R120, R64 ;  /* 0x000000784840723c */ /* 0x000ff00000041840 */
[C---:B------:R-:W-:Y:S01]  /*72b0*/  HMMA.16816.F32.BF16 R124, R32.reuse, R126, R36 ;  /* 0x0000007e207c723c */ /* 0x040fe20000041824 */
[----:B------:R-:W-:Y:S07]  /*72c0*/  LDSM.16.MT88.4 R36, [R191+0x8000] ;  /* 0x00800000bf24783b */ /* 0x000fee0000004200 */
[C---:B------:R-:W-:Y:S08]  /*72d0*/  HMMA.16816.F32.BF16 R116, R32.reuse, R118, R60 ;  /* 0x000000762074723c */ /* 0x040ff0000004183c */
[C---:B------:R-:W-:Y:S08]  /*72e0*/  HMMA.16816.F32.BF16 R112, R32.reuse, R114, R56 ;  /* 0x000000722070723c */ /* 0x040ff00000041838 */
[C---:B------:R-:W-:Y:S08]  /*72f0*/  HMMA.16816.F32.BF16 R108, R32.reuse, R110, R52 ;  /* 0x0000006e206c723c */ /* 0x040ff00000041834 */
[C---:B------:R-:W-:Y:S08]  /*7300*/  HMMA.16816.F32.BF16 R76, R32.reuse, R78, R48 ;  /* 0x0000004e204c723c */ /* 0x040ff00000041830 */
[C---:B------:R-:W-:Y:S01]  /*7310*/  HMMA.16816.F32.BF16 R132, R32.reuse, R134, R44 ;  /* 0x000000862084723c */ /* 0x040fe2000004182c */
[----:B------:R-:W-:Y:S07]  /*7320*/  LDSM.16.MT88.4 R44, [R162+0x8000] ;  /* 0x00800000a22c783b */ /* 0x000fee0000004200 */
[----:B------:R-:W-:Y:S01]  /*7330*/  HMMA.16816.F32.BF16 R120, R32, R122, R64 ;  /* 0x0000007a2078723c */ /* 0x000fe20000041840 */
[----:B------:R-:W-:Y:S04]  /*7340*/  LDSM.16.MT88.4 R32, [R252+0x8000] ;  /* 0x00800000fc20783b */ /* 0x000fe80000004200 */
[----:B--2---:R-:W-:Y:S04]  /*7350*/  LDSM.16.MT88.4 R48, [R139+0x8000] ;  /* 0x008000008b30783b */ /* 0x004fe80000004200 */
[----:B---3--:R-:W-:Y:S04]  /*7360*/  LDSM.16.MT88.4 R52, [R138+0x8000] ;  /* 0x008000008a34783b */ /* 0x008fe80000004200 */
[----:B----4-:R-:W-:Y:S04]  /*7370*/  LDSM.16.MT88.4 R56, [R137+0x8000] ;  /* 0x008000008938783b */ /* 0x010fe80000004200 */
[----:B------:R-:W-:Y:S04]  /*7380*/  LDSM.16.MT88.4 R60, [R136+0x8000] ;  /* 0x00800000883c783b */ /* 0x000fe80000004200 */
[----:B------:R-:W0:Y:S04]  /*7390*/  LDSM.16.MT88.4 R72, [R205] ;  /* 0x00000000cd48783b */ /* 0x000e280000004200 */
[----:B------:R-:W1:Y:S01]  /*73a0*/  LDSM.16.MT88.4 R64, [R204] ;  /* 0x00000000cc40783b */ /* 0x000e620000004200 */
[C---:B0-----:R-:W-:Y:S08]  /*73b0*/  HMMA.16816.F32.BF16 R128, R72.reuse, R36, R128 ;  /* 0x000000244880723c */ /* 0x041ff00000041880 */
[C---:B------:R-:W-:Y:S08]  /*73c0*/  HMMA.16816.F32.BF16 R124, R72.reuse, R40, R124 ;  /* 0x00000028487c723c */ /* 0x040ff0000004187c */
[C---:B------:R-:W-:Y:S08]  /*73d0*/  HMMA.16816.F32.BF16 R120, R72.reuse, R44, R120 ;  /* 0x0000002c4878723c */ /* 0x040ff00000041878 */
[C---:B------:R-:W-:Y:S08]  /*73e0*/  HMMA.16816.F32.BF16 R116, R72.reuse, R48, R116 ;  /* 0x000000304874723c */ /* 0x040ff00000041874 */
[C---:B------:R-:W-:Y:S08]  /*73f0*/  HMMA.16816.F32.BF16 R112, R72.reuse, R52, R112 ;  /* 0x000000344870723c */ /* 0x040ff00000041870 */
[C---:B------:R-:W-:Y:S08]  /*7400*/  HMMA.16816.F32.BF16 R108, R72.reuse, R56, R108 ;  /* 0x00000038486c723c */ /* 0x040ff0000004186c */
[C---:B------:R-:W-:Y:S08]  /*7410*/  HMMA.16816.F32.BF16 R76, R72.reuse, R60, R76 ;  /* 0x0000003c484c723c */ /* 0x040ff0000004184c */
[----:B------:R-:W-:Y:S01]  /*7420*/  HMMA.16816.F32.BF16 R72, R72, R32, R132 ;  /* 0x000000204848723c */ /* 0x000fe20000041884 */
[----:B------:R-:W-:Y:S07]  /*7430*/  BAR.SYNC.DEFER_BLOCKING 0x0 ;  /* 0x0000000000007b1d */ /* 0x000fee0000010000 */
[C---:B-1----:R-:W-:Y:S01]  /*7440*/  HMMA.16816.F32.BF16 R36, R64.reuse, R38, R128 ;  /* 0x000000264024723c */ /* 0x042fe20000041880 */
[----:B------:R-:W-:Y:S04]  /*7450*/  LDSM.16.M88.4 R128, [R89+0x8000] ;  /* 0x008000005980783b */ /* 0x000fe80000000200 */
[----:B------:R-:W0:Y:S03]  /*7460*/  LDSM.16.M88.4 R132, [R90+0x14000] ;  /* 0x014000005a84783b */ /* 0x000e260000000200 */
[C---:B------:R-:W-:Y:S01]  /*7470*/  HMMA.16816.F32.BF16 R48, R64.reuse, R50, R116 ;  /* 0x000000324030723c */ /* 0x040fe20000041874 */
[----:B------:R-:W1:Y:S07]  /*7480*/  LDSM.16.M88.4 R116, [R91+0x8000] ;  /* 0x008000005b74783b */ /* 0x000e6e0000000200 */
[C---:B------:R-:W-:Y:S08]  /*7490*/  HMMA.16816.F32.BF16 R44, R64.reuse, R46, R120 ;  /* 0x0000002e402c723c */ /* 0x040ff00000041878 */
[C---:B------:R-:W-:Y:S01]  /*74a0*/  HMMA.16816.F32.BF16 R56, R64.reuse, R58, R108 ;  /* 0x0000003a4038723c */ /* 0x040fe2000004186c */
[----:B------:R-:W-:Y:S07]  /*74b0*/  LDSM.16.M88.4 R108, [R85+0x14000] ;  /* 0x01400000556c783b */ /* 0x000fee0000000200 */
[----:B------:R-:W-:Y:S01]  /*74c0*/  HMMA.16816.F32.BF16 R60, R64, R62, R76 ;  /* 0x0000003e403c723c */ /* 0x000fe2000004184c */
[----:B------:R-:W2:Y:S07]  /*74d0*/  LDSM.16.M88.4 R76, [R84+0x8000] ;  /* 0x00800000544c783b */ /* 0x000eae0000000200 */
[----:B0-----:R-:W-:Y:S01]  /*74e0*/  HMMA.16816.F32.BF16 R120, R128, R132, RZ ;  /* 0x000000848078723c */ /* 0x001fe200000418ff */
[----:B------:R-:W-:Y:S01]  /*74f0*/  MOV R40, UR34 ;  /* 0x0000002200287c02 */ /* 0x000fe20008000f00 */
[----:B------:R-:W-:-:S04]  /*7500*/  IMAD.U32 R41, RZ, RZ, UR35 ;  /* 0x00000023ff297e24 */ /* 0x000fc8000f8e00ff */
[----:B------:R-:W-:Y:S02]  /*7510*/  IMAD.WIDE.U32 R40, R88, 0x4, R40 ;  /* 0x0000000458287825 */ /* 0x000fe400078e0028 */
[----:B------:R-:W-:Y:S01]  /*7520*/  HMMA.16816.F32.BF16 R52, R64, R54, R112 ;  /* 0x000000364034723c */ /* 0x000fe20000041870 */
[----:B------:R-:W3:Y:S04]  /*7530*/  LDL.LU R88, [R1+0x2cc] ;  /* 0x0002cc0001587983 */ /* 0x000ee80000300800 */
[----:B------:R0:W4:Y:S04]  /*7540*/  LDG.E R136, [R40.64] ;  /* 0x0000002828887981 */ /* 0x000128000c1e1900 */
[----:B------:R0:W3:Y:S07]  /*7550*/  LDG.E R137, [R40.64+0x20] ;  /* 0x0000202828897981 */ /* 0x0000ee000c1e1900 */
[----:B-1----:R-:W-:Y:S08]  /*7560*/  HMMA.16816.F32.BF16 R120, R116, R134, R120 ;  /* 0x000000867478723c */ /* 0x002ff00000041878 */
[C---:B0-----:R-:W-:Y:S08]  /*7570*/  HMMA.16816.F32.BF16 R40, R64.reuse, R42, R124 ;  /* 0x0000002a4028723c */ /* 0x041ff0000004187c */
[----:B------:R-:W-:Y:S01]  /*7580*/  HMMA.16816.F32.BF16 R64, R64, R34, R72 ;  /* 0x000000224040723c */ /* 0x000fe20000041848 */
[----:B------:R-:W0:Y:S04]  /*7590*/  LDSM.16.M88.4 R32, [R86+0x8000] ;  /* 0x008000005620783b */ /* 0x000e280000000200 */
[----:B------:R-:W1:Y:S03]  /*75a0*/  LDSM.16.M88.4 R72, [R2+0x14400] ;  /* 0x014400000248783b */ /* 0x000e660000000200 */
[----:B--2---:R-:W-:-:S15]  /*75b0*/  HMMA.16816.F32.BF16 R120, R76, R108, R120 ;  /* 0x0000006c4c78723c */ /* 0x004fde0000041878 */
[----:B------:R-:W-:-:S09]  /*75c0*/  NOP ;  /* 0x0000000000007918 */ /* 0x000fd20000000000 */
[----:B0-----:R-:W-:Y:S08]  /*75d0*/  HMMA.16816.F32.BF16 R120, R32, R110, R120 ;  /* 0x0000006e2078723c */ /* 0x001ff00000041878 */
[----:B-1----:R-:W-:-:S15]  /*75e0*/  HMMA.16816.F32.BF16 R108, R128, R72, RZ ;  /* 0x00000048806c723c */ /* 0x002fde00000418ff */
[----:B------:R-:W-:-:S09]  /*75f0*/  NOP ;  /* 0x0000000000007918 */ /* 0x000fd20000000000 */
[----:B------:R-:W-:Y:S01]  /*7600*/  HMMA.16816.F32.BF16 R108, R116, R74, R108 ;  /* 0x0000004a746c723c */ /* 0x000fe2000004186c */
[----:B------:R-:W0:-:S15]  /*7610*/  LDSM.16.M88.4 R72, [R3+0x14400] ;  /* 0x014400000348783b */ /* 0x000e1e0000000200 */
[----:B------:R-:W-:-:S08]  /*7620*/  NOP ;  /* 0x0000000000007918 */ /* 0x000fd00000000000 */
[----:B0-----:R-:W-:-:S15]  /*7630*/  HMMA.16816.F32.BF16 R108, R76, R72, R108 ;  /* 0x000000484c6c723c */ /* 0x001fde000004186c */
[----:B------:R-:W-:-:S09]  /*7640*/  NOP ;  /* 0x0000000000007918 */ /* 0x000fd20000000000 */
[----:B------:R-:W-:Y:S01]  /*7650*/  HMMA.16816.F32.BF16 R108, R32, R74, R108 ;  /* 0x0000004a206c723c */ /* 0x000fe2000004186c */
[----:B------:R-:W0:Y:S07]  /*7660*/  LDSM.16.M88.4 R72, [R87+0x14000] ;  /* 0x014000005748783b */ /* 0x000e2e0000000200 */
[----:B0-----:R-:W-:-:S15]  /*7670*/  HMMA.16816.F32.BF16 R112, R128, R72, RZ ;  /* 0x000000488070723c */ /* 0x001fde00000418ff */
        /* <DEDUP_REMOVED lines=8> */
[----:B0-----:R-:W-:Y:S01]  /*7700*/  HMMA.16816.F32.BF16 R124, R128, R72, RZ ;  /* 0x00000048807c723c */ /* 0x001fe200000418ff */
[--C-:B----4-:R-:W-:Y:S01]  /*7710*/  FADD R120, R120, -R136.reuse ;  /* 0x8000008878787221 */ /* 0x110fe20000000000 */
[----:B------:R-:W-:Y:S01]  /*7720*/  FADD R121, R121, -R136 ;  /* 0x8000008879797221 */ /* 0x000fe20000000000 */
[--C-:B---3--:R-:W-:Y:S01]  /*7730*/  FADD R122, R122, -R137.reuse ;  /* 0x800000897a7a7221 */ /* 0x108fe20000000000 */
[----:B------:R-:W-:-:S15]  /*7740*/  FADD R123, R123, -R137 ;  /* 0x800000897b7b7221 */ /* 0x000fde0000000000 */
[----:B------:R-:W-:-:S05]  /*7750*/  NOP ;  /* 0x0000000000007918 */ /* 0x000fca0000000000 */
[----:B------:R-:W-:Y:S01]  /*7760*/  HMMA.16816.F32.BF16 R124, R116, R74, R124 ;  /* 0x0000004a747c723c */ /* 0x000fe2000004187c */
[----:B------:R-:W0:Y:S01]  /*7770*/  LDSM.16.M88.4 R72, [R3+0x14c00] ;  /* 0x014c00000348783b */ /* 0x000e220000000200 */
[----:B------:R-:W-:Y:S01]  /*7780*/  FMUL R170, R148, R120 ;  /* 0x0000007894aa7220 */ /* 0x000fe20000400000 */
[----:B------:R-:W-:Y:S01]  /*7790*/  FMUL R163, R149, R121 ;  /* 0x0000007995a37220 */ /* 0x000fe20000400000 */
[----:B------:R-:W-:Y:S01]  /*77a0*/  FMUL R150, R150, R122 ;  /* 0x0000007a96967220 */ /* 0x000fe20000400000 */
[----:B------:R-:W-:Y:S02]  /*77b0*/  FMUL R147, R147, R123 ;  /* 0x0000007b93937220 */ /* 0x000fe40000400000 */
[----:B------:R-:W1:Y:S01]  /*77c0*/  LDSM.16.M88.4 R120, [R81+0x14000] ;  /* 0x014000005178783b */ /* 0x000e620000000200 */
[--C-:B------:R-:W-:Y:S01]  /*77d0*/  FADD R108, R108, -R136.reuse ;  /* 0x800000886c6c7221 */ /* 0x100fe20000000000 */
[----:B------:R-:W-:Y:S01]  /*77e0*/  FADD R109, R109, -R136 ;  /* 0x800000886d6d7221 */ /* 0x000fe20000000000 */
[--C-:B------:R-:W-:Y:S01]  /*77f0*/  FADD R110, R110, -R137.reuse ;  /* 0x800000896e6e7221 */ /* 0x100fe20000000000 */
[----:B------:R-:W-:-:S13]  /*7800*/  FADD R111, R111, -R137 ;  /* 0x800000896f6f7221 */ /* 0x000fda0000000000 */
[----:B0-----:R-:W-:Y:S01]  /*7810*/  HMMA.16816.F32.BF16 R124, R76, R72, R124 ;  /* 0x000000484c7c723c */ /* 0x001fe2000004187c */
[----:B------:R-:W-:Y:S01]  /*7820*/  FMUL R149, R145, R109 ;  /* 0x0000006d91957220 */ /* 0x000fe20000400000 */
[----:B------:R-:W-:Y:S01]  /*7830*/  FMUL R162, R146, R108 ;  /* 0x0000006c92a27220 */ /* 0x000fe20000400000 */
[----:B------:R-:W-:Y:S01]  /*7840*/  FMUL R148, R144, R110 ;  /* 0x0000006e90947220 */ /* 0x000fe20000400000 */
[----:B------:R-:W-:Y:S02]  /*7850*/  FMUL R145, R143, R111 ;  /* 0x0000006f8f917220 */ /* 0x000fe40000400000 */
[----:B------:R-:W0:-:S15]  /*7860*/  LDSM.16.M88.4 R108, [R82+0x14000] ;  /* 0x01400000526c783b */ /* 0x000e1e0000000200 */
[----:B------:R-:W-:-:S03]  /*7870*/  NOP ;  /* 0x0000000000007918 */ /* 0x000fc60000000000 */
[----:B------:R-:W-:Y:S08]  /*7880*/  HMMA.16816.F32.BF16 R72, R32, R74, R124 ;  /* 0x0000004a2048723c */ /* 0x000ff0000004187c */
[----:B-1----:R-:W-:-:S15]  /*7890*/  HMMA.16816.F32.BF16 R124, R128, R120, RZ ;  /* 0x00000078807c723c */ /* 0x002fde00000418ff */
[----:B------:R-:W-:-:S09]  /*78a0*/  NOP ;  /* 0x0000000000007918 */ /* 0x000fd20000000000 */
[----:B------:R-:W-:Y:S01]  /*78b0*/  HMMA.16816.F32.BF16 R124, R116, R122, R124 ;  /* 0x0000007a747c723c */ /* 0x000fe2000004187c */
[----:B------:R-:W1:-:S15]  /*78c0*/  LDSM.16.M88.4 R120, [R2+0x15400] ;  /* 0x015400000278783b */ /* 0x000e5e0000000200 */
[----:B------:R-:W-:-:S08]  /*78d0*/  NOP ;  /* 0x0000000000007918 */ /* 0x000fd00000000000 */
[----:B0-----:R-:W-:Y:S01]  /*78e0*/  HMMA.16816.F32.BF16 R124, R76, R108, R124 ;  /* 0x0000006c4c7c723c */ /* 0x001fe2000004187c */
[--C-:B------:R-:W-:Y:S01]  /*78f0*/  FADD R112, R112, -R136.reuse ;  /* 0x8000008870707221 */ /* 0x100fe20000000000 */
[----:B------:R-:W-:Y:S01]  /*7900*/  FADD R113, R113, -R136 ;  /* 0x8000008871717221 */ /* 0x000fe20000000000 */
[--C-:B------:R-:W-:Y:S01]  /*7910*/  FADD R114, R114, -R137.reuse ;  /* 0x8000008972727221 */ /* 0x100fe20000000000 */
[----:B------:R-:W-:Y:S01]  /*7920*/  FADD R115, R115, -R137 ;  /* 0x8000008973737221 */ /* 0x000fe20000000000 */
[----:B------:R-:W-:Y:S01]  /*7930*/  FMUL R151, R151, R112 ;  /* 0x0000007097977220 */ /* 0x000fe20000400000 */
[----:B------:R-:W-:Y:S01]  /*7940*/  FMUL R146, R142, R113 ;  /* 0x000000718e927220 */ /* 0x000fe20000400000 */
[----:B------:R-:W-:Y:S01]  /*7950*/  FMUL R144, R141, R114 ;  /* 0x000000728d907220 */ /* 0x000fe20000400000 */
[----:B------:R-:W-:Y:S02]  /*7960*/  FMUL R139, R140, R115 ;  /* 0x000000738c8b7220 */ /* 0x000fe40000400000 */
[----:B------:R-:W0:-:S14]  /*7970*/  LDSM.16.M88.4 R112, [R3+0x15400] ;  /* 0x015400000370783b */ /* 0x000e1c0000000200 */
        /* <DEDUP_REMOVED lines=35> */
[----:B------:R-:W-:-:S15]  /*7bb0*/  HMMA.16816.F32.BF16 R124, R116, R122, R124 ;  /* 0x0000007a747c723c */ /* 0x000fde000004187c */
[----:B------:R-:W-:-:S09]  /*7bc0*/  NOP ;  /* 0x0000000000007918 */ /* 0x000fd20000000000 */
        /* <DEDUP_REMOVED lines=12> */
[----:B------:R-:W0:Y:S01]  /*7c90*/  LDSM.16.M88.4 R108, [R2+0x16400] ;  /* 0x01640000026c783b */ /* 0x000e220000000200 */
[--C-:B------:R-:W-:Y:S01]  /*7ca0*/  FADD R112, R112, -R136.reuse ;  /* 0x8000008870707221 */ /* 0x100fe20000000000 */
[--C-:B------:R-:W-:Y:S01]  /*7cb0*/  FADD R113, R113, -R136.reuse ;  /* 0x8000008871717221 */ /* 0x100fe20000000000 */
[--C-:B------:R-:W-:Y:S01]  /*7cc0*/  FADD R114, R114, -R137.reuse ;  /* 0x8000008972727221 */ /* 0x100fe20000000000 */
[--C-:B------:R-:W-:Y:S01]  /*7cd0*/  FADD R115, R115, -R137.reuse ;  /* 0x8000008973737221 */ /* 0x100fe20000000000 */
[--C-:B------:R-:W-:Y:S01]  /*7ce0*/  FADD R31, R124, -R136.reuse ;  /* 0x800000887c1f7221 */ /* 0x100fe20000000000 */
[----:B------:R-:W-:Y:S01]  /*7cf0*/  FMUL R166, R166, R112 ;  /* 0x00000070a6a67220 */ /* 0x000fe20000400000 */
[----:B------:R-:W-:Y:S01]  /*7d00*/  FMUL R165, R165, R113 ;  /* 0x00000071a5a57220 */ /* 0x000fe20000400000 */
[----:B------:R-:W-:Y:S01]  /*7d10*/  FMUL R16, R16, R114 ;  /* 0x0000007210107220 */ /* 0x000fe20000400000 */
[----:B------:R-:W-:Y:S01]  /*7d20*/  FMUL R124, R27, R115 ;  /* 0x000000731b7c7220 */ /* 0x000fe20000400000 */
[--C-:B------:R-:W-:Y:S01]  /*7d30*/  FADD R72, R72, -R136.reuse ;  /* 0x8000008848487221 */ /* 0x100fe20000000000 */
[----:B------:R-:W-:Y:S01]  /*7d40*/  FADD R73, R73, -R136 ;  /* 0x8000008849497221 */ /* 0x000fe20000000000 */
[--C-:B------:R-:W-:Y:S01]  /*7d50*/  FADD R74, R74, -R137.reuse ;  /* 0x800000894a4a7221 */ /* 0x100fe20000000000 */
[----:B------:R-:W-:Y:S01]  /*7d60*/  FADD R75, R75, -R137 ;  /* 0x800000894b4b7221 */ /* 0x000fe20000000000 */
[----:B------:R-:W-:Y:S01]  /*7d70*/  FMUL R169, R169, R72 ;  /* 0x00000048a9a97220 */ /* 0x000fe20000400000 */
[----:B------:R-:W-:Y:S01]  /*7d80*/  FMUL R168, R168, R73 ;  /* 0x00000049a8a87220 */ /* 0x000fe20000400000 */
[----:B------:R-:W-:-:S07]  /*7d90*/  FMUL R17, R17, R74 ;  /* 0x0000004a11117220 */ /* 0x000fce0000400000 */
[--C-:B------:R-:W-:Y:S01]  /*7da0*/  FADD R120, R120, -R136.reuse ;  /* 0x8000008878787221 */ /* 0x100fe20000000000 */
[----:B------:R-:W-:-:S03]  /*7db0*/  FADD R27, R121, -R136 ;  /* 0x80000088791b7221 */ /* 0x000fc60000000000 */
[----:B------:R-:W-:Y:S01]  /*7dc0*/  FMUL R121, R194, R120 ;  /* 0x00000078c2797220 */ /* 0x000fe20000400000 */
[----:B------:R-:W-:Y:S02]  /*7dd0*/  FMUL R120, R26, R75 ;  /* 0x0000004b1a787220 */ /* 0x000fe40000400000 */
[----:B------:R-:W1:Y:S01]  /*7de0*/  LDSM.16.M88.4 R72, [R3+0x16400] ;  /* 0x016400000348783b */ /* 0x000e620000000200 */
[----:B0-----:R-:W-:-:S15]  /*7df0*/  HMMA.16816.F32.BF16 R112, R128, R108, RZ ;  /* 0x0000006c8070723c */ /* 0x001fde00000418ff */
[----:B------:R-:W-:-:S09]  /*7e00*/  NOP ;  /* 0x0000000000007918 */ /* 0x000fd20000000000 */
[----:B------:R-:W-:-:S15]  /*7e10*/  HMMA.16816.F32.BF16 R112, R116, R110, R112 ;  /* 0x0000006e7470723c */ /* 0x000fde0000041870 */
[----:B------:R-:W-:-:S09]  /*7e20*/  NOP ;  /* 0x0000000000007918 */ /* 0x000fd20000000000 */
[----:B-1----:R-:W-:-:S15]  /*7e30*/  HMMA.16816.F32.BF16 R112, R76, R72, R112 ;  /* 0x000000484c70723c */ /* 0x002fde0000041870 */
[----:B------:R-:W-:-:S09]  /*7e40*/  NOP ;  /* 0x0000000000007918 */ /* 0x000fd20000000000 */
[----:B------:R-:W-:Y:S01]  /*7e50*/  HMMA.16816.F32.BF16 R112, R32, R74, R112 ;  /* 0x0000004a2070723c */ /* 0x000fe20000041870 */
[----:B------:R-:W0:Y:S01]  /*7e60*/  LDSM.16.M88.4 R72, [R200+0x14000] ;  /* 0x01400000c848783b */ /* 0x000e220000000200 */
[----:B------:R-:W-:-:S04]  /*7e70*/  FADD R125, R125, -R136 ;  /* 0x800000887d7d7221 */ /* 0x000fc80000000000 */
[----:B------:R-:W-:Y:S01]  /*7e80*/  FMUL R173, R173, R125 ;  /* 0x0000007dadad7220 */ /* 0x000fe20000400000 */
[----:B------:R-:W-:-:S15]  /*7e90*/  FMUL R193, R193, R27 ;  /* 0x0000001bc1c17220 */ /* 0x000fde0000400000 */
[----:B------:R-:W-:-:S02]  /*7ea0*/  NOP ;  /* 0x0000000000007918 */ /* 0x000fc40000000000 */
[--C-:B------:R-:W-:Y:S01]  /*7eb0*/  FADD R112, R112, -R136.reuse ;  /* 0x8000008870707221 */ /* 0x100fe20000000000 */
[----:B------:R-:W-:-:S03]  /*7ec0*/  FADD R113, R113, -R136 ;  /* 0x8000008871717221 */ /* 0x000fc60000000000 */
[----:B------:R-:W-:Y:S01]  /*7ed0*/  FMUL R125, R172, R112 ;  /* 0x00000070ac7d7220 */ /* 0x000fe20000400000 */
[----:B------:R-:W-:Y:S01]  /*7ee0*/  FMUL R167, R167, R113 ;  /* 0x00000071a7a77220 */ /* 0x000fe20000400000 */
[--C-:B------:R-:W-:Y:S01]  /*7ef0*/  FADD R112, R127, -R137.reuse ;  /* 0x800000897f707221 */ /* 0x100fe20000000000 */
[----:B------:R-:W-:-:S03]  /*7f00*/  FADD R113, R122, -R137 ;  /* 0x800000897a717221 */ /* 0x000fc60000000000 */
[----:B------:R-:W-:Y:S01]  /*7f10*/  FMUL R112, R25, R112 ;  /* 0x0000007019707220 */ /* 0x000fe20000400000 */
[----:B0-----:R-:W-:Y:S01]  /*7f20*/  HMMA.16816.F32.BF16 R108, R128, R72, RZ ;  /* 0x00000048806c723c */ /* 0x001fe200000418ff */
[----:B------:R-:W-:Y:S02]  /*7f30*/  FMUL R113, R24, R113 ;  /* 0x0000007118717220 */ /* 0x000fe40000400000 */
[----:B------:R-:W0:-:S15]  /*7f40*/  LDSM.16.M88.4 R24, [R199+0x14000] ;  /* 0x01400000c718783b */ /* 0x000e1e0000000200 */
[----:B------:R-:W-:-:S06]  /*7f50*/  NOP ;  /* 0x0000000000007918 */ /* 0x000fcc0000000000 */
        /* <DEDUP_REMOVED lines=27> */
[----:B------:R-:W0:Y:S01]  /*8110*/  LDSM.16.M88.4 R24, [R196+0x14000] ;  /* 0x01400000c418783b */ /* 0x000e220000000200 */
        /* <DEDUP_REMOVED lines=8> */
[----:B0-----:R-:W-:-:S15]  /*81a0*/  HMMA.16816.F32.BF16 R72, R128, R24, RZ ;  /* 0x000000188048723c */ /* 0x001fde00000418ff */
[----:B------:R-:W-:-:S09]  /*81b0*/  NOP ;  /* 0x0000000000007918 */ /* 0x000fd20000000000 */
[----:B------:R-:W-:Y:S01]  /*81c0*/  HMMA.16816.F32.BF16 R72, R116, R26, R72 ;  /* 0x0000001a7448723c */ /* 0x000fe20000041848 */
[----:B------:R-:W0:Y:S01]  /*81d0*/  LDSM.16.M88.4 R24, [R2+0x17c00] ;  /* 0x017c00000218783b */ /* 0x000e220000000200 */
[--C-:B------:R-:W-:Y:S01]  /*81e0*/  FADD R108, R108, -R136.reuse ;  /* 0x800000886c6c7221 */ /* 0x100fe20000000000 */
[----:B------:R-:W-:Y:S01]  /*81f0*/  FADD R109, R109, -R136 ;  /* 0x800000886d6d7221 */ /* 0x000fe20000000000 */
[----:B------:R-:W-:-:S04]  /*8200*/  FADD R110, R110, -R137 ;  /* 0x800000896e6e7221 */ /* 0x000fc80000000000 */
[----:B0-----:R-:W-:Y:S01]  /*8210*/  HMMA.16816.F32.BF16 R128, R128, R24, RZ ;  /* 0x000000188080723c */ /* 0x001fe200000418ff */
[----:B------:R-:W-:Y:S01]  /*8220*/  FADD R111, R111, -R137 ;  /* 0x800000896f6f7221 */ /* 0x000fe20000000000 */
[----:B------:R-:W-:Y:S01]  /*8230*/  FMUL R164, R164, R108 ;  /* 0x0000006ca4a47220 */ /* 0x000fe20000400000 */
[----:B------:R-:W-:Y:S01]  /*8240*/  FMUL R161, R161, R109 ;  /* 0x0000006da1a17220 */ /* 0x000fe20000400000 */
[----:B------:R-:W-:Y:S01]  /*8250*/  FMUL R23, R23, R110 ;  /* 0x0000006e17177220 */ /* 0x000fe20000400000 */
[----:B------:R-:W-:Y:S02]  /*8260*/  FMUL R11, R11, R111 ;  /* 0x0000006f0b0b7220 */ /* 0x000fe40000400000 */
[----:B------:R-:W0:-:S15]  /*8270*/  LDSM.16.M88.4 R108, [R195+0x14000] ;  /* 0x01400000c36c783b */ /* 0x000e1e0000000200 */
[----:B------:R-:W-:-:S02]  /*8280*/  NOP ;  /* 0x0000000000007918 */ /* 0x000fc40000000000 */
[----:B------:R-:W-:Y:S01]  /*8290*/  HMMA.16816.F32.BF16 R128, R116, R26, R128 ;  /* 0x0000001a7480723c */ /* 0x000fe20000041880 */
[----:B------:R-:W1:Y:S04]  /*82a0*/  LDSM.16.M88.4 R24, [R3+0x17400] ;  /* 0x017400000318783b */ /* 0x000e680000000200 */
[----:B------:R-:W-:Y:S03]  /*82b0*/  STL [R1+0x234], R36 ;  /* 0x0002342401007387 */ /* 0x000fe60000100800 */
[C---:B0-----:R-:W-:Y:S08]  /*82c0*/  HMMA.16816.F32.BF16 R72, R76.reuse, R108, R72 ;  /* 0x0000006c4c48723c */ /* 0x041ff00000041848 */
[----:B-1----:R-:W-:Y:S01]  /*82d0*/  HMMA.16816.F32.BF16 R140, R76, R24, R140 ;  /* 0x000000184c8c723c */ /* 0x002fe2000004188c */
[----:B------:R-:W-:Y:S04]  /*82e0*/  STL [R1+0x230], R37 ;  /* 0x0002302501007387 */ /* 0x000fe80000100800 */
[----:B------:R-:W-:Y:S04]  /*82f0*/  STL [R1+0x22c], R38 ;  /* 0x00022c2601007387 */ /* 0x000fe80000100800 */
[----:B------:R-:W-:Y:S04]  /*8300*/  STL [R1+0x228], R39 ;  /* 0x0002282701007387 */ /* 0x000fe80000100800 */
[----:B------:R-:W2:Y:S04]  /*8310*/  LDL.LU R89, [R1+0x2c8] ;  /* 0x0002c80001597983 */ /* 0x000ea80000300800 */
[----:B------:R-:W2:Y:S07]  /*8320*/  LDL.LU R90, [R1+0x2c4] ;  /* 0x0002c400015a7983 */ /* 0x000eae0000300800 */
[C---:B------:R-:W-:Y:S01]  /*8330*/  HMMA.16816.F32.BF16 R140, R32.reuse, R26, R140 ;  /* 0x0000001a208c723c */ /* 0x040fe2000004188c */
[----:B------:R-:W0:Y:S04]  /*8340*/  LDSM.16.M88.4 R24, [R3+0x17c00] ;  /* 0x017c00000318783b */ /* 0x000e280000000200 */
[----:B------:R-:W-:Y:S04]  /*8350*/  STL [R1+0x244], R40 ;  /* 0x0002442801007387 */ /* 0x000fe80000100800 */
[----:B------:R-:W-:Y:S01]  /*8360*/  STL [R1+0x240], R41 ;  /* 0x0002402901007387 */ /* 0x000fe20000100800 */
[----:B------:R-:W-:Y:S03]  /*8370*/  HMMA.16816.F32.BF16 R72, R32, R110, R72 ;  /* 0x0000006e2048723c */ /* 0x000fe60000041848 */
        /* <DEDUP_REMOVED lines=10> */
[----:B------:R-:W2:Y:S01]  /*8420*/  LDL.LU R91, [R1+0x2c0] ;  /* 0x0002c000015b7983 */ /* 0x000ea20000300800 */
[----:B0-----:R-:W-:Y:S01]  /*8430*/  HMMA.16816.F32.BF16 R128, R76, R24, R128 ;  /* 0x000000184c80723c */ /* 0x001fe20000041880 */
[----:B------:R-:W-:-:S02]  /*8440*/  FADD R72, R72, -R136 ;  /* 0x8000008848487221 */ /* 0x000fc40000000000 */
[----:B------:R-:W-:Y:S04]  /*8450*/  STL [R1+0x274], R52 ;  /* 0x0002743401007387 */ /* 0x000fe80000100800 */
[--C-:B------:R-:W-:Y:S01]  /*8460*/  FADD R25, R73, -R136.reuse ;  /* 0x8000008849197221 */ /* 0x100fe20000000000 */
[----:B------:R-:W-:Y:S01]  /*8470*/  FMUL R185, R185, R72 ;  /* 0x00000048b9b97220 */ /* 0x000fe20000400000 */
[----:B------:R-:W-:Y:S02]  /*8480*/  STL [R1+0x270], R53 ;  /* 0x0002703501007387 */ /* 0x000fe40000100800 */
[----:B------:R-:W-:Y:S02]  /*8490*/  FMUL R25, R184, R25 ;  /* 0x00000019b8197220 */ /* 0x000fe40000400000 */
[----:B------:R-:W-:Y:S01]  /*84a0*/  STL [R1+0x26c], R54 ;  /* 0x00026c3601007387 */ /* 0x000fe20000100800 */
[----:B------:R-:W-:Y:S01]  /*84b0*/  FMUL R170, R170, c[0x0][0x1a8] ;  /* 0x00006a00aaaa7a20 */ /* 0x000fe20000400000 */
[----:B------:R-:W-:Y:S01]  /*84c0*/  FMUL R163, R163, c[0x0][0x1a8] ;  /* 0x00006a00a3a37a20 */ /* 0x000fe20000400000 */
[----:B------:R-:W-:Y:S01]  /*84d0*/  FMUL R185, R185, c[0x0][0x1a8] ;  /* 0x00006a00b9b97a20 */ /* 0x000fe20000400000 */
[----:B------:R-:W-:Y:S01]  /*84e0*/  STL [R1+0x268], R55 ;  /* 0x0002683701007387 */ /* 0x000fe20000100800 */
[----:B------:R-:W-:Y:S01]  /*84f0*/  FMUL R25, R25, c[0x0][0x1a8] ;  /* 0x00006a0019197a20 */ /* 0x000fe20000400000 */
[----:B------:R-:W-:Y:S01]  /*8500*/  FADD R140, R140, -R136 ;  /* 0x800000888c8c7221 */ /* 0x000fe20000000000 */
[----:B------:R-:W-:Y:S01]  /*8510*/  FMUL R150, R150, c[0x0][0x1a8] ;  /* 0x00006a0096967a20 */ /* 0x000fe20000400000 */
[----:B------:R-:W-:Y:S01]  /*8520*/  STL [R1+0x284], R56 ;  /* 0x0002843801007387 */ /* 0x000fe20000100800 */
[----:B------:R-:W-:Y:S01]  /*8530*/  FMUL R147, R147, c[0x0][0x1a8] ;  /* 0x00006a0093937a20 */ /* 0x000fe20000400000 */
[----:B------:R-:W-:Y:S01]  /*8540*/  FMUL R162, R162, c[0x0][0x1a8] ;  /* 0x00006a00a2a27a20 */ /* 0x000fe20000400000 */
[----:B------:R-:W-:Y:S01]  /*8550*/  FMUL R149, R149, c[0x0][0x1a8] ;  /* 0x00006a0095957a20 */ /* 0x000fe20000400000 */
[----:B------:R-:W-:Y:S01]  /*8560*/  STL [R1+0x280], R57 ;  /* 0x0002803901007387 */ /* 0x000fe20000100800 */
[----:B------:R-:W-:Y:S01]  /*8570*/  FMUL R148, R148, c[0x0][0x1a8] ;  /* 0x00006a0094947a20 */ /* 0x000fe20000400000 */
[----:B------:R-:W-:-:S02]  /*8580*/  FMUL R145, R145, c[0x0][0x1a8] ;  /* 0x00006a0091917a20 */ /* 0x000fc40000400000 */
[----:B------:R-:W-:Y:S01]  /*8590*/  STL [R1+0x27c], R58 ;  /* 0x00027c3a01007387 */ /* 0x000fe20000100800 */
[----:B------:R-:W-:Y:S01]  /*85a0*/  FADD R24, R141, -R136 ;  /* 0x800000888d187221 */ /* 0x000fe20000000000 */
[----:B------:R-:W-:Y:S01]  /*85b0*/  FMUL R151, R151, c[0x0][0x1a8] ;  /* 0x00006a0097977a20 */ /* 0x000fe20000400000 */
[----:B------:R-:W-:Y:S01]  /*85c0*/  FMUL R146, R146, c[0x0][0x1a8] ;  /* 0x00006a0092927a20 */ /* 0x000fe20000400000 */
[----:B------:R-:W-:Y:S01]  /*85d0*/  STL [R1+0x278], R59 ;  /* 0x0002783b01007387 */ /* 0x000fe20000100800 */
[----:B------:R-:W-:Y:S01]  /*85e0*/  FMUL R189, R189, R140 ;  /* 0x0000008cbdbd7220 */ /* 0x000fe20000400000 */
[----:B------:R-:W-:Y:S01]  /*85f0*/  F2FP.BF16.F32.PACK_AB R184, R163, R170 ;  /* 0x000000aaa3b8723e */ /* 0x000fe200000010ff */
[----:B------:R-:W-:Y:S01]  /*8600*/  FMUL R144, R144, c[0x0][0x1a8] ;  /* 0x00006a0090907a20 */ /* 0x000fe20000400000 */
[----:B------:R-:W-:Y:S01]  /*8610*/  STL [R1+0x288], R63 ;  /* 0x0002883f01007387 */ /* 0x000fe20000100800 */
[----:B------:R-:W-:Y:S01]  /*8620*/  F2FP.BF16.F32.PACK_AB R200, R25, R185 ;  /* 0x000000b919c8723e */ /* 0x000fe200000010ff */
[----:B------:R-:W-:Y:S01]  /*8630*/  FMUL R139, R139, c[0x0][0x1a8] ;  /* 0x00006a008b8b7a20 */ /* 0x000fe20000400000 */
[----:B------:R-:W-:Y:S01]  /*8640*/  F2FP.BF16.F32.PACK_AB R185, R147, R150 ;  /* 0x0000009693b9723e */ /* 0x000fe200000010ff */
[----:B------:R-:W3:Y:S01]  /*8650*/  LDL.LU R84, [R1+0x2bc] ;  /* 0x0002bc0001547983 */ /* 0x000ee20000300800 */
[----:B------:R-:W-:Y:S01]  /*8660*/  F2FP.BF16.F32.PACK_AB R186, R149, R162 ;  /* 0x000000a295ba723e */ /* 0x000fe200000010ff */
[----:B------:R-:W-:-:S02]  /*8670*/  FMUL R24, R188, R24 ;  /* 0x00000018bc187220 */ /* 0x000fc40000400000 */
[----:B------:R-:W3:Y:S01]  /*8680*/  LDL.LU R85, [R1+0x2b8] ;  /* 0x0002b80001557983 */ /* 0x000ee20000300800 */
[----:B------:R-:W-:Y:S01]  /*8690*/  F2FP.BF16.F32.PACK_AB R187, R145, R148 ;  /* 0x0000009491bb723e */ /* 0x000fe200000010ff */
[----:B------:R-:W-:Y:S02]  /*86a0*/  FMUL R182, R189, c[0x0][0x1a8] ;  /* 0x00006a00bdb67a20 */ /* 0x000fe40000400000 */
[----:B------:R-:W3:Y:S01]  /*86b0*/  LDL.LU R86, [R1+0x2b4] ;  /* 0x0002b40001567983 */ /* 0x000ee20000300800 */
[----:B------:R-:W-:-:S03]  /*86c0*/  F2FP.BF16.F32.PACK_AB R188, R146, R151 ;  /* 0x0000009792bc723e */ /* 0x000fc600000010ff */
[----:B------:R-:W3:Y:S01]  /*86d0*/  LDL.LU R87, [R1+0x2b0] ;  /* 0x0002b00001577983 */ /* 0x000ee20000300800 */
[----:B------:R-:W-:-:S03]  /*86e0*/  F2FP.BF16.F32.PACK_AB R189, R139, R144 ;  /* 0x000000908bbd723e */ /* 0x000fc600000010ff */
[----:B------:R-:W3:Y:S04]  /*86f0*/  LDL.LU R80, [R1+0x2ac] ;  /* 0x0002ac0001507983 */ /* 0x000ee80000300800 */
[----:B------:R-:W3:Y:S04]  /*8700*/  LDL.LU R81, [R1+0x2a8] ;  /* 0x0002a80001517983 */ /* 0x000ee80000300800 */
[----:B------:R-:W-:Y:S04]  /*8710*/  STS [R249], R184 ;  /* 0x000000b8f9007388 */ /* 0x000fe80000000800 */
[----:B------:R-:W3:Y:S04]  /*8720*/  LDL.LU R82, [R1+0x2a4] ;  /* 0x0002a40001527983 */ /* 0x000ee80000300800 */
[----:B------:R-:W-:Y:S04]  /*8730*/  STS [R248+0x800], R185 ;  /* 0x000800b9f8007388 */ /* 0x000fe80000000800 */
[----:B------:R-:W3:Y:S04]  /*8740*/  LDL.LU R83, [R1+0x2a0] ;  /* 0x0002a00001537983 */ /* 0x000ee80000300800 */
[----:B------:R0:W-:Y:S04]  /*8750*/  STS [R68], R186 ;  /* 0x000000ba44007388 */ /* 0x0001e80000000800 */
[----:B------:R1:W-:Y:S04]  /*8760*/  STS [R69+0x800], R187 ;  /* 0x000800bb45007388 */ /* 0x0003e80000000800 */
[----:B------:R1:W-:Y:S04]  /*8770*/  STS [R70], R188 ;  /* 0x000000bc46007388 */ /* 0x0003e80000000800 */
[----:B0-----:R-:W2:Y:S04]  /*8780*/  LDL.LU R68, [R1+0x29c] ;  /* 0x00029c0001447983 */ /* 0x001ea80000300800 */
[----:B-1----:R-:W2:Y:S04]  /*8790*/  LDL.LU R69, [R1+0x298] ;  /* 0x0002980001457983 */ /* 0x002ea80000300800 */
[----:B------:R-:W2:Y:S04]  /*87a0*/  LDL.LU R70, [R1+0x294] ;  /* 0x0002940001467983 */ /* 0x000ea80000300800 */
[----:B------:R0:W-:Y:S04]  /*87b0*/  STS [R71+0x800], R189 ;  /* 0x000800bd47007388 */ /* 0x0001e80000000800 */
[----:B0-----:R-:W2:Y:S01]  /*87c0*/  LDL.LU R71, [R1+0x290] ;  /* 0x0002900001477983 */ /* 0x001ea20000300800 */
[----:B------:R-:W-:Y:S01]  /*87d0*/  FMUL R155, R155, c[0x0][0x1a8] ;  /* 0x00006a009b9b7a20 */ /* 0x000fe20000400000 */
[----:B------:R-:W-:-:S05]  /*87e0*/  FMUL R153, R153, c[0x0][0x1a8] ;  /* 0x00006a0099997a20 */ /* 0x000fca0000400000 */
[----:B------:R-:W-:-:S05]  /*87f0*/  F2FP.BF16.F32.PACK_AB R190, R153, R155 ;  /* 0x0000009b99be723e */ /* 0x000fca00000010ff */
[----:B------:R0:W-:Y:S04]  /*8800*/  STS [R4], R190 ;  /* 0x000000be04007388 */ /* 0x0001e80000000800 */
[----:B0-----:R-:W2:Y:S04]  /*8810*/  LDL.LU R4, [R1+0x28c] ;  /* 0x00028c0001047983 */ /* 0x001ea80000300800 */
[----:B------:R-:W2:Y:S04]  /*8820*/  LDL R63, [R1+0x88] ;  /* 0x00008800013f7983 */ /* 0x000ea80000100800 */
[----:B------:R-:W2:Y:S04]  /*8830*/  LDL R56, [R1+0x78] ;  /* 0x0000780001387983 */ /* 0x000ea80000100800 */
[----:B------:R-:W2:Y:S04]  /*8840*/  LDL R57, [R1+0x68] ;  /* 0x0000680001397983 */ /* 0x000ea80000100800 */
[----:B------:R-:W3:Y:S04]  /*8850*/  LDL R58, [R1+0x58] ;  /* 0x00005800013a7983 */ /* 0x000ee80000100800 */
        /* <DEDUP_REMOVED lines=10> */
[----:B------:R-:W3:Y:S01]  /*8900*/  LDL R45, [R1+0x24] ;  /* 0x00002400012d7983 */ /* 0x000ee20000100800 */
[----:B------:R-:W-:Y:S01]  /*8910*/  HMMA.16816.F32.BF16 R128, R32, R26, R128 ;  /* 0x0000001a2080723c */ /* 0x000fe20000041880 */
[--C-:B------:R-:W-:Y:S01]  /*8920*/  FADD R126, R126, -R137.reuse ;  /* 0x800000897e7e7221 */ /* 0x100fe20000000000 */
[----:B------:R-:W-:Y:S01]  /*8930*/  FMUL R138, R138, c[0x0][0x1a8] ;  /* 0x00006a008a8a7a20 */ /* 0x000fe20000400000 */
[----:B------:R-:W-:Y:S01]  /*8940*/  FMUL R29, R29, c[0x0][0x1a8] ;  /* 0x00006a001d1d7a20 */ /* 0x000fe20000400000 */
[----:B------:R-:W-:Y:S01]  /*8950*/  FMUL R31, R192, R31 ;  /* 0x0000001fc01f7220 */ /* 0x000fe20000400000 */
[----:B------:R-:W-:Y:S01]  /*8960*/  FMUL R160, R160, c[0x0][0x1a8] ;  /* 0x00006a00a0a07a20 */ /* 0x000fe20000400000 */
[----:B------:R-:W-:Y:S01]  /*8970*/  FMUL R159, R159, c[0x0][0x1a8] ;  /* 0x00006a009f9f7a20 */ /* 0x000fe20000400000 */
[--C-:B------:R-:W-:Y:S01]  /*8980*/  FADD R123, R123, -R137.reuse ;  /* 0x800000897b7b7221 */ /* 0x100fe20000000000 */
[----:B------:R-:W-:Y:S01]  /*8990*/  FMUL R15, R15, c[0x0][0x1a8] ;  /* 0x00006a000f0f7a20 */ /* 0x000fe20000400000 */
[----:B------:R-:W-:Y:S01]  /*89a0*/  FMUL R28, R28, c[0x0][0x1a8] ;  /* 0x00006a001c1c7a20 */ /* 0x000fe20000400000 */
[----:B------:R-:W-:Y:S01]  /*89b0*/  FMUL R166, R166, c[0x0][0x1a8] ;  /* 0x00006a00a6a67a20 */ /* 0x000fe20000400000 */
[----:B------:R-:W-:Y:S01]  /*89c0*/  FMUL R165, R165, c[0x0][0x1a8] ;  /* 0x00006a00a5a57a20 */ /* 0x000fe20000400000 */
[----:B------:R-:W-:Y:S01]  /*89d0*/  FMUL R22, R22, R126 ;  /* 0x0000007e16167220 */ /* 0x000fe20000400000 */
[--C-:B------:R-:W-:Y:S01]  /*89e0*/  FADD R114, R114, -R137.reuse ;  /* 0x8000008972727221 */ /* 0x100fe20000000000 */
[--C-:B------:R-:W-:Y:S01]  /*89f0*/  FADD R115, R115, -R137.reuse ;  /* 0x8000008973737221 */ /* 0x100fe20000000000 */
[----:B------:R-:W-:Y:S01]  /*8a00*/  FMUL R16, R16, c[0x0][0x1a8] ;  /* 0x00006a0010107a20 */ /* 0x000fe20000400000 */
[----:B------:R-:W-:Y:S01]  /*8a10*/  FMUL R124, R124, c[0x0][0x1a8] ;  /* 0x00006a007c7c7a20 */ /* 0x000fe20000400000 */
[----:B------:R-:W-:Y:S01]  /*8a20*/  FMUL R169, R169, c[0x0][0x1a8] ;  /* 0x00006a00a9a97a20 */ /* 0x000fe20000400000 */
[----:B------:R-:W-:Y:S01]  /*8a30*/  FMUL R168, R168, c[0x0][0x1a8] ;  /* 0x00006a00a8a87a20 */ /* 0x000fe20000400000 */
[----:B------:R-:W-:Y:S01]  /*8a40*/  FMUL R31, R31, c[0x0][0x1a8] ;  /* 0x00006a001f1f7a20 */ /* 0x000fe20000400000 */
[----:B------:R-:W-:Y:S01]  /*8a50*/  FMUL R173, R173, c[0x0][0x1a8] ;  /* 0x00006a00adad7a20 */ /* 0x000fe20000400000 */
[----:B------:R-:W-:Y:S01]  /*8a60*/  F2FP.BF16.F32.PACK_AB R191, R29, R138 ;  /* 0x0000008a1dbf723e */ /* 0x000fe200000010ff */
[----:B------:R-:W-:Y:S01]  /*8a70*/  FMUL R21, R21, R123 ;  /* 0x0000007b15157220 */ /* 0x000fe20000400000 */
[----:B------:R-:W-:Y:S01]  /*8a80*/  F2FP.BF16.F32.PACK_AB R192, R159, R160 ;  /* 0x000000a09fc0723e */ /* 0x000fe200000010ff */
[----:B------:R-:W-:Y:S01]  /*8a90*/  FMUL R176, R193, c[0x0][0x1a8] ;  /* 0x00006a00c1b07a20 */ /* 0x000fe20000400000 */
[----:B------:R-:W-:Y:S01]  /*8aa0*/  FMUL R17, R17, c[0x0][0x1a8] ;  /* 0x00006a0011117a20 */ /* 0x000fe20000400000 */
[----:B------:R-:W-:Y:S01]  /*8ab0*/  FMUL R120, R120, c[0x0][0x1a8] ;  /* 0x00006a0078787a20 */ /* 0x000fe20000400000 */
[----:B------:R-:W-:Y:S01]  /*8ac0*/  F2FP.BF16.F32.PACK_AB R193, R28, R15 ;  /* 0x0000000f1cc1723e */ /* 0x000fe200000010ff */
[----:B------:R-:W-:Y:S01]  /*8ad0*/  FMUL R20, R20, R114 ;  /* 0x0000007214147220 */ /* 0x000fe20000400000 */
[----:B------:R-:W-:Y:S01]  /*8ae0*/  FMUL R18, R18, R115 ;  /* 0x0000007312127220 */ /* 0x000fe20000400000 */
[----:B------:R-:W-:Y:S01]  /*8af0*/  F2FP.BF16.F32.PACK_AB R194, R165, R166 ;  /* 0x000000a6a5c2723e */ /* 0x000fe200000010ff */
[----:B------:R-:W-:Y:S01]  /*8b00*/  FMUL R22, R22, c[0x0][0x1a8] ;  /* 0x00006a0016167a20 */ /* 0x000fe20000400000 */
[----:B------:R-:W-:Y:S01]  /*8b10*/  FMUL R112, R112, c[0x0][0x1a8] ;  /* 0x00006a0070707a20 */ /* 0x000fe20000400000 */
[--C-:B------:R-:W-:Y:S01]  /*8b20*/  FADD R132, R132, -R136.reuse ;  /* 0x8000008884847221 */ /* 0x100fe20000000000 */
[--C-:B------:R-:W-:Y:S01]  /*8b30*/  FADD R133, R133, -R136.reuse ;  /* 0x8000008885857221 */ /* 0x100fe20000000000 */
[----:B------:R-:W-:Y:S01]  /*8b40*/  FMUL R121, R121, c[0x0][0x1a8] ;  /* 0x00006a0079797a20 */ /* 0x000fe20000400000 */
[----:B------:R-:W-:Y:S01]  /*8b50*/  F2FP.BF16.F32.PACK_AB R195, R124, R16 ;  /* 0x000000107cc3723e */ /* 0x000fe200000010ff */
[--C-:B------:R-:W-:Y:S01]  /*8b60*/  FADD R134, R134, -R137.reuse ;  /* 0x8000008986867221 */ /* 0x100fe20000000000 */
[--C-:B------:R-:W-:Y:S01]  /*8b70*/  FADD R135, R135, -R137.reuse ;  /* 0x8000008987877221 */ /* 0x100fe20000000000 */
[----:B------:R-:W-:Y:S01]  /*8b80*/  F2FP.BF16.F32.PACK_AB R172, R168, R169 ;  /* 0x000000a9a8ac723e */ /* 0x000fe200000010ff */
[----:B------:R-:W-:Y:S01]  /*8b90*/  FMUL R113, R113, c[0x0][0x1a8] ;  /* 0x00006a0071717a20 */ /* 0x000fe20000400000 */
[----:B------:R-:W-:Y:S01]  /*8ba0*/  F2FP.BF16.F32.PACK_AB R174, R173, R31 ;  /* 0x0000001fadae723e */ /* 0x000fe200000010ff */
[----:B------:R-:W-:Y:S01]  /*8bb0*/  FMUL R21, R21, c[0x0][0x1a8] ;  /* 0x00006a0015157a20 */ /* 0x000fe20000400000 */
[----:B------:R0:W-:Y:S01]  /*8bc0*/  STS [R246+0x800], R191 ;  /* 0x000800bff6007388 */ /* 0x0001e20000000800 */
[----:B------:R-:W-:Y:S01]  /*8bd0*/  FMUL R125, R125, c[0x0][0x1a8] ;  /* 0x00006a007d7d7a20 */ /* 0x000fe20000400000 */
[----:B------:R-:W-:Y:S01]  /*8be0*/  FMUL R167, R167, c[0x0][0x1a8] ;  /* 0x00006a00a7a77a20 */ /* 0x000fe20000400000 */
[----:B------:R-:W-:Y:S01]  /*8bf0*/  F2FP.BF16.F32.PACK_AB R173, R120, R17 ;  /* 0x0000001178ad723e */ /* 0x000fe200000010ff */
[----:B------:R-:W-:Y:S01]  /*8c00*/  STS [R171], R192 ;  /* 0x000000c0ab007388 */ /* 0x000fe20000000800 */
[--C-:B------:R-:W-:Y:S01]  /*8c10*/  FADD R142, R142, -R137.reuse ;  /* 0x800000898e8e7221 */ /* 0x100fe20000000000 */
[--C-:B------:R-:W-:Y:S01]  /*8c20*/  FADD R143, R143, -R137.reuse ;  /* 0x800000898f8f7221 */ /* 0x100fe20000000000 */
[----:B------:R-:W-:Y:S01]  /*8c30*/  FMUL R20, R20, c[0x0][0x1a8] ;  /* 0x00006a0014147a20 */ /* 0x000fe20000400000 */
[----:B------:R-:W-:Y:S01]  /*8c40*/  FMUL R18, R18, c[0x0][0x1a8] ;  /* 0x00006a0012127a20 */ /* 0x000fe20000400000 */
[----:B------:R-:W-:Y:S01]  /*8c50*/  STS [R251+0x800], R193 ;  /* 0x000800c1fb007388 */ /* 0x000fe20000000800 */
[----:B------:R-:W-:Y:S01]  /*8c60*/  FMUL R156, R156, R132 ;  /* 0x000000849c9c7220 */ /* 0x000fe20000400000 */
[----:B------:R-:W-:Y:S01]  /*8c70*/  FMUL R154, R154, R133 ;  /* 0x000000859a9a7220 */ /* 0x000fe20000400000 */
[----:B------:R-:W-:Y:S01]  /*8c80*/  FMUL R164, R164, c[0x0][0x1a8] ;  /* 0x00006a00a4a47a20 */ /* 0x000fe20000400000 */
[----:B------:R-:W-:Y:S01]  /*8c90*/  FMUL R161, R161, c[0x0][0x1a8] ;  /* 0x00006a00a1a17a20 */ /* 0x000fe20000400000 */
[----:B------:R-:W-:Y:S01]  /*8ca0*/  F2FP.BF16.F32.PACK_AB R175, R112, R22 ;  /* 0x0000001670af723e */ /* 0x000fe200000010ff */
[----:B------:R-:W-:Y:S01]  /*8cb0*/  STS [R250], R194 ;  /* 0x000000c2fa007388 */ /* 0x000fe20000000800 */
[----:B------:R-:W-:Y:S01]  /*8cc0*/  FMUL R8, R8, R134 ;  /* 0x0000008608087220 */ /* 0x000fe20000400000 */
[----:B------:R-:W-:Y:S01]  /*8cd0*/  FMUL R30, R30, R135 ;  /* 0x000000871e1e7220 */ /* 0x000fe20000400000 */
[--C-:B------:R-:W-:Y:S01]  /*8ce0*/  FADD R74, R74, -R137.reuse ;  /* 0x800000894a4a7221 */ /* 0x100fe20000000000 */
[--C-:B------:R-:W-:Y:S01]  /*8cf0*/  FADD R75, R75, -R137.reuse ;  /* 0x800000894b4b7221 */ /* 0x100fe20000000000 */
[----:B------:R-:W-:Y:S01]  /*8d00*/  F2FP.BF16.F32.PACK_AB R176, R176, R121 ;  /* 0x00000079b0b0723e */ /* 0x000fe200000010ff */
[----:B------:R-:W-:Y:S01]  /*8d10*/  FMUL R23, R23, c[0x0][0x1a8] ;  /* 0x00006a0017177a20 */ /* 0x000fe20000400000 */
[----:B------:R-:W-:Y:S01]  /*8d20*/  FMUL R11, R11, c[0x0][0x1a8] ;  /* 0x00006a000b0b7a20 */ /* 0x000fe20000400000 */
[----:B------:R1:W-:Y:S01]  /*8d30*/  STS [R247+0x800], R195 ;  /* 0x000800c3f7007388 */ /* 0x0003e20000000800 */
[--C-:B------:R-:W-:Y:S01]  /*8d40*/  FADD R128, R128, -R136.reuse ;  /* 0x8000008880807221 */ /* 0x100fe20000000000 */
[----:B------:R-:W-:Y:S01]  /*8d50*/  FADD R129, R129, -R136 ;  /* 0x8000008881817221 */ /* 0x000fe20000000000 */
[----:B------:R-:W-:Y:S01]  /*8d60*/  FMUL R158, R158, c[0x0][0x1a8] ;  /* 0x00006a009e9e7a20 */ /* 0x000fe20000400000 */
[----:B------:R-:W-:Y:S01]  /*8d70*/  FMUL R157, R157, c[0x0][0x1a8] ;  /* 0x00006a009d9d7a20 */ /* 0x000fe20000400000 */
[----:B------:R-:W-:Y:S01]  /*8d80*/  F2FP.BF16.F32.PACK_AB R177, R21, R113 ;  /* 0x0000007115b1723e */ /* 0x000fe200000010ff */
[----:B------:R-:W-:Y:S01]  /*8d90*/  STS [R245], R172 ;  /* 0x000000acf5007388 */ /* 0x000fe20000000800 */
[--C-:B------:R-:W-:Y:S01]  /*8da0*/  FADD R130, R130, -R137.reuse ;  /* 0x8000008982827221 */ /* 0x100fe20000000000 */
[----:B------:R-:W-:Y:S01]  /*8db0*/  FADD R131, R131, -R137 ;  /* 0x8000008983837221 */ /* 0x000fe20000000000 */
[----:B------:R-:W-:Y:S01]  /*8dc0*/  FMUL R10, R10, R142 ;  /* 0x0000008e0a0a7220 */ /* 0x000fe20000400000 */
[----:B------:R-:W-:Y:S01]  /*8dd0*/  FMUL R6, R6, R143 ;  /* 0x0000008f06067220 */ /* 0x000fe20000400000 */
[----:B------:R-:W-:Y:S01]  /*8de0*/  F2FP.BF16.F32.PACK_AB R178, R167, R125 ;  /* 0x0000007da7b2723e */ /* 0x000fe200000010ff */
[----:B------:R-:W-:Y:S01]  /*8df0*/  FMUL R9, R9, c[0x0][0x1a8] ;  /* 0x00006a0009097a20 */ /* 0x000fe20000400000 */
[----:B------:R-:W-:Y:S01]  /*8e00*/  FMUL R5, R5, c[0x0][0x1a8] ;  /* 0x00006a0005057a20 */ /* 0x000fe20000400000 */
[----:B------:R-:W-:Y:S01]  /*8e10*/  STS [R244+0x800], R173 ;  /* 0x000800adf4007388 */ /* 0x000fe20000000800 */
[----:B------:R-:W-:Y:S01]  /*8e20*/  FMUL R156, R156, c[0x0][0x1a8] ;  /* 0x00006a009c9c7a20 */ /* 0x000fe20000400000 */
[----:B------:R-:W-:Y:S01]  /*8e30*/  FMUL R154, R154, c[0x0][0x1a8] ;  /* 0x00006a009a9a7a20 */ /* 0x000fe20000400000 */
[----:B------:R-:W-:Y:S01]  /*8e40*/  F2FP.BF16.F32.PACK_AB R179, R18, R20 ;  /* 0x0000001412b3723e */ /* 0x000fe200000010ff */
[----:B------:R-:W-:Y:S01]  /*8e50*/  STS [R243], R174 ;  /* 0x000000aef3007388 */ /* 0x000fe20000000800 */
[----:B------:R-:W-:Y:S01]  /*8e60*/  FMUL R19, R19, R74 ;  /* 0x0000004a13137220 */ /* 0x000fe20000400000 */
[----:B------:R-:W-:Y:S01]  /*8e70*/  FMUL R14, R14, R75 ;  /* 0x0000004b0e0e7220 */ /* 0x000fe20000400000 */
[----:B------:R-:W-:Y:S01]  /*8e80*/  F2FP.BF16.F32.PACK_AB R196, R161, R164 ;  /* 0x000000a4a1c4723e */ /* 0x000fe200000010ff */
[----:B------:R-:W-:Y:S01]  /*8e90*/  FMUL R8, R8, c[0x0][0x1a8] ;  /* 0x00006a0008087a20 */ /* 0x000fe20000400000 */
[----:B------:R-:W-:Y:S01]  /*8ea0*/  FMUL R30, R30, c[0x0][0x1a8] ;  /* 0x00006a001e1e7a20 */ /* 0x000fe20000400000 */
[----:B------:R-:W-:Y:S01]  /*8eb0*/  STS [R242+0x800], R175 ;  /* 0x000800aff2007388 */ /* 0x000fe20000000800 */
[----:B------:R-:W-:Y:S01]  /*8ec0*/  FMUL R152, R152, R128 ;  /* 0x0000008098987220 */ /* 0x000fe20000400000 */
[----:B------:R-:W-:Y:S01]  /*8ed0*/  FMUL R7, R7, R129 ;  /* 0x0000008107077220 */ /* 0x000fe20000400000 */
[----:B------:R-:W-:Y:S01]  /*8ee0*/  FMUL R24, R24, c[0x0][0x1a8] ;  /* 0x00006a0018187a20 */ /* 0x000fe20000400000 */
[----:B------:R-:W-:Y:S01]  /*8ef0*/  F2FP.BF16.F32.PACK_AB R197, R11, R23 ;  /* 0x000000170bc5723e */ /* 0x000fe200000010ff */
[----:B------:R-:W-:Y:S01]  /*8f00*/  STS [R249+0x80], R176 ;  /* 0x000080b0f9007388 */ /* 0x000fe20000000800 */
[----:B------:R-:W-:Y:S01]  /*8f10*/  FMUL R13, R13, R130 ;  /* 0x000000820d0d7220 */ /* 0x000fe20000400000 */
[----:B------:R-:W-:Y:S01]  /*8f20*/  FMUL R12, R12, R131 ;  /* 0x000000830c0c7220 */ /* 0x000fe20000400000 */
[----:B------:R-:W-:Y:S01]  /*8f30*/  F2FP.BF16.F32.PACK_AB R198, R157, R158 ;  /* 0x0000009e9dc6723e */ /* 0x000fe200000010ff */
[----:B------:R-:W-:Y:S01]  /*8f40*/  FMUL R10, R10, c[0x0][0x1a8] ;  /* 0x00006a000a0a7a20 */ /* 0x000fe20000400000 */
[----:B------:R-:W-:Y:S01]  /*8f50*/  FMUL R6, R6, c[0x0][0x1a8] ;  /* 0x00006a0006067a20 */ /* 0x000fe20000400000 */
[----:B------:R-:W-:Y:S01]  /*8f60*/  STS [R248+0x880], R177 ;  /* 0x000880b1f8007388 */ /* 0x000fe20000000800 */
[----:B------:R-:W-:Y:S01]  /*8f70*/  F2FP.BF16.F32.PACK_AB R199, R5, R9 ;  /* 0x0000000905c7723e */ /* 0x000fe200000010ff */
[----:B------:R-:W-:Y:S01]  /*8f80*/  FMUL R19, R19, c[0x0][0x1a8] ;  /* 0x00006a0013137a20 */ /* 0x000fe20000400000 */
[----:B------:R-:W-:Y:S01]  /*8f90*/  F2FP.BF16.F32.PACK_AB R180, R154, R156 ;  /* 0x0000009c9ab4723e */ /* 0x000fe200000010ff */
[----:B------:R-:W-:Y:S01]  /*8fa0*/  STS [R241], R178 ;  /* 0x000000b2f1007388 */ /* 0x000fe20000000800 */
[----:B------:R-:W-:Y:S01]  /*8fb0*/  FMUL R14, R14, c[0x0][0x1a8] ;  /* 0x00006a000e0e7a20 */ /* 0x000fe20000400000 */
        /* <DEDUP_REMOVED lines=8> */
[----:B------:R-:W-:-:S02]  /*9040*/  F2FP.BF16.F32.PACK_AB R183, R6, R10 ;  /* 0x0000000a06b7723e */ /* 0x000fc400000010ff */
[----:B------:R-:W-:Y:S01]  /*9050*/  STS [R238+0x800], R197 ;  /* 0x000800c5ee007388 */ /* 0x000fe20000000800 */
[----:B------:R-:W-:-:S03]  /*9060*/  F2FP.BF16.F32.PACK_AB R201, R14, R19 ;  /* 0x000000130ec9723e */ /* 0x000fc600000010ff */
[----:B------:R-:W-:Y:S01]  /*9070*/  STS [R235], R198 ;  /* 0x000000c6eb007388 */ /* 0x000fe20000000800 */
[----:B------:R-:W-:-:S03]  /*9080*/  F2FP.BF16.F32.PACK_AB R202, R7, R152 ;  /* 0x0000009807ca723e */ /* 0x000fc600000010ff */
[----:B------:R-:W-:Y:S01]  /*9090*/  STS [R234+0x800], R199 ;  /* 0x000800c7ea007388 */ /* 0x000fe20000000800 */
[----:B------:R-:W-:-:S03]  /*90a0*/  F2FP.BF16.F32.PACK_AB R203, R12, R13 ;  /* 0x0000000d0ccb723e */ /* 0x000fc600000010ff */
[----:B------:R-:W-:Y:S04]  /*90b0*/  STS [R233], R180 ;  /* 0x000000b4e9007388 */ /* 0x000fe80000000800 */
[----:B------:R-:W-:Y:S04]  /*90c0*/  STS [R231+0x800], R181 ;  /* 0x000800b5e7007388 */ /* 0x000fe80000000800 */
[----:B------:R-:W-:Y:S04]  /*90d0*/  STS [R230], R182 ;  /* 0x000000b6e6007388 */ /* 0x000fe80000000800 */
[----:B------:R-:W-:Y:S04]  /*90e0*/  STS [R229+0x800], R183 ;  /* 0x000800b7e5007388 */ /* 0x000fe80000000800 */
[----:B------:R-:W-:Y:S04]  /*90f0*/  STS [R227], R200 ;  /* 0x000000c8e3007388 */ /* 0x000fe80000000800 */
[----:B------:R-:W-:Y:S04]  /*9100*/  STS [R226+0x800], R201 ;  /* 0x000800c9e2007388 */ /* 0x000fe80000000800 */
[----:B------:R-:W-:Y:S04]  /*9110*/  STS [R225], R202 ;  /* 0x000000cae1007388 */ /* 0x000fe80000000800 */
[----:B------:R-:W-:Y:S04]  /*9120*/  STS [R223+0x800], R203 ;  /* 0x000800cbdf007388 */ /* 0x000fe80000000800 */
[----:B------:R-:W-:Y:S06]  /*9130*/  BAR.SYNC.DEFER_BLOCKING 0x0 ;  /* 0x0000000000007b1d */ /* 0x000fec0000010000 */
[----:B------:R-:W4:Y:S04]  /*9140*/  LDL R38, [R1+0xd4] ;  /* 0x0000d40001267983 */ /* 0x000f280000100800 */
[----:B------:R-:W4:Y:S04]  /*9150*/  LDL R39, [R1+0xd0] ;  /* 0x0000d00001277983 */ /* 0x000f280000100800 */
[----:B0-----:R-:W4:Y:S04]  /*9160*/  LDL R246, [R1+0xcc] ;  /* 0x0000cc0001f67983 */ /* 0x001f280000100800 */
[----:B-1----:R-:W4:Y:S01]  /*9170*/  LDL R247, [R1+0xc8] ;  /* 0x0000c80001f77983 */ /* 0x002f220000100800 */
[----:B------:R-:W-:-:S03]  /*9180*/  LOP3.LUT R0, R0, 0xffffffbf, RZ, 0xc0, !PT ;  /* 0xffffffbf00007812 */ /* 0x000fc600078ec0ff */
[----:B------:R-:W4:Y:S04]  /*9190*/  LDL R250, [R1+0xc4] ;  /* 0x0000c40001fa7983 */ /* 0x000f280000100800 */
[----:B------:R-:W-:Y:S04]  /*91a0*/  LDSM.16.MT88.4 R108, [R222] ;  /* 0x00000000de6c783b */ /* 0x000fe80000004200 */
[----:B------:R-:W0:Y:S04]  /*91b0*/  LDSM.16.MT88.4 R76, [R212+0x18000] ;  /* 0x01800000d44c783b */ /* 0x000e280000004200 */
[----:B------:R-:W1:Y:S04]  /*91c0*/  LDSM.16.MT88.4 R28, [R221+0x18000] ;  /* 0x01800000dd1c783b */ /* 0x000e680000004200 */
[----:B------:R-:W1:Y:S04]  /*91d0*/  LDSM.16.MT88.4 R24, [R220+0x18000] ;  /* 0x01800000dc18783b */ /* 0x000e680000004200 */
[----:B------:R-:W2:Y:S04]  /*91e0*/  LDSM.16.MT88.4 R20, [R224+0x18000] ;  /* 0x01800000e014783b */ /* 0x000ea80000004200 */
[----:B------:R-:W2:Y:S04]  /*91f0*/  LDSM.16.MT88.4 R16, [R228+0x18000] ;  /* 0x01800000e410783b */ /* 0x000ea80000004200 */
[----:B------:R-:W2:Y:S04]  /*9200*/  LDSM.16.MT88.4 R32, [R219] ;  /* 0x00000000db20783b */ /* 0x000ea80000004200 */
[----:B------:R-:W3:Y:S04]  /*9210*/  LDSM.16.MT88.4 R8, [R232+0x18000] ;  /* 0x01800000e808783b */ /* 0x000ee80000004200 */
[----:B------:R-:W3:Y:S04]  /*9220*/  LDSM.16.MT88.4 R12, [R237+0x18000] ;  /* 0x01800000ed0c783b */ /* 0x000ee80000004200 */
[----:B------:R-:W3:Y:S04]  /*9230*/  LDSM.16.MT88.4 R72, [R236+0x18000] ;  /* 0x01800000ec48783b */ /* 0x000ee80000004200 */
[----:B------:R-:W-:Y:S01]  /*9240*/  LDSM.16.MT88.4 R164, [R213+0x18000] ;  /* 0x01800000d5a4783b */ /* 0x000fe20000004200 */
[C---:B0-----:R-:W-:Y:S03]  /*9250*/  HMMA.16816.F32.BF16 R104, R108.reuse, R76, R104 ;  /* 0x0000004c6c68723c */ /* 0x041fe60000041868 */
[----:B------:R-:W-:Y:S04]  /*9260*/  LDSM.16.MT88.4 R160, [R211+0x18000] ;  /* 0x01800000d3a0783b */ /* 0x000fe80000004200 */
[----:B------:R-:W-:Y:S01]  /*9270*/  LDSM.16.MT88.4 R156, [R210+0x18000] ;  /* 0x01800000d29c783b */ /* 0x000fe20000004200 */
[C---:B-1----:R-:W-:Y:S03]  /*9280*/  HMMA.16816.F32.BF16 R100, R108.reuse, R28, R100 ;  /* 0x0000001c6c64723c */ /* 0x042fe60000041864 */
[----:B------:R-:W-:Y:S04]  /*9290*/  LDSM.16.MT88.4 R152, [R209+0x18000] ;  /* 0x01800000d198783b */ /* 0x000fe80000004200 */
[----:B------:R0:W-:Y:S01]  /*92a0*/  LDSM.16.MT88.4 R148, [R208] ;  /* 0x00000000d094783b */ /* 0x0001e20000004200 */
[C---:B------:R-:W-:Y:S03]  /*92b0*/  HMMA.16816.F32.BF16 R96, R108.reuse, R24, R96 ;  /* 0x000000186c60723c */ /* 0x040fe60000041860 */
[----:B------:R1:W-:Y:S04]  /*92c0*/  LDSM.16.MT88.4 R112, [R207] ;  /* 0x00000000cf70783b */ /* 0x0003e80000004200 */
[----:B--2---:R-:W-:Y:S01]  /*92d0*/  LDSM.16.MT88.4 R144, [R63+0x18000] ;  /* 0x018000003f90783b */ /* 0x004fe20000004200 */
[C---:B------:R-:W-:Y:S03]  /*92e0*/  HMMA.16816.F32.BF16 R92, R108.reuse, R20, R92 ;  /* 0x000000146c5c723c */ /* 0x040fe6000004185c */
[----:B------:R-:W-:Y:S04]  /*92f0*/  LDSM.16.MT88.4 R140, [R56+0x18000] ;  /* 0x01800000388c783b */ /* 0x000fe80000004200 */
[----:B------:R-:W-:Y:S01]  /*9300*/  LDSM.16.MT88.4 R136, [R57+0x18000] ;  /* 0x018000003988783b */ /* 0x000fe20000004200 */
[----:B------:R-:W-:Y:S03]  /*9310*/  HMMA.16816.F32.BF16 R88, R108, R16, R88 ;  /* 0x000000106c58723c */ /* 0x000fe60000041858 */
[----:B---3--:R-:W-:Y:S04]  /*9320*/  LDSM.16.MT88.4 R132, [R58+0x18000] ;  /* 0x018000003a84783b */ /* 0x008fe80000004200 */
[----:B------:R-:W-:Y:S01]  /*9330*/  LDSM.16.MT88.4 R128, [R59+0x18000] ;  /* 0x018000003b80783b */ /* 0x000fe20000004200 */
[C---:B------:R-:W-:Y:S03]  /*9340*/  HMMA.16816.F32.BF16 R104, R32.reuse, R78, R104 ;  /* 0x0000004e2068723c */ /* 0x040fe60000041868 */
[----:B------:R-:W-:Y:S04]  /*9350*/  LDSM.16.MT88.4 R76, [R214+0x18000] ;  /* 0x01800000d64c783b */ /* 0x000fe80000004200 */
        /* <DEDUP_REMOVED lines=9> */
[----:B------:R-:W2:Y:S01]  /*93f0*/  LDL R251, [R1+0xc0] ;  /* 0x0000c00001fb7983 */ /* 0x000ea20000100800 */
[----:B------:R-:W-:Y:S03]  /*9400*/  HMMA.16816.F32.BF16 R88, R32, R18, R88 ;  /* 0x000000122058723c */ /* 0x000fe60000041858 */
[----:B------:R-:W3:Y:S04]  /*9410*/  LDSM.16.MT88.4 R16, [R218] ;  /* 0x00000000da10783b */ /* 0x000ee80000004200 */
[----:B------:R-:W2:Y:S01]  /*9420*/  LDL R46, [R1+0xb8] ;  /* 0x0000b800012e7983 */ /* 0x000ea20000100800 */
[C---:B------:R-:W-:Y:S03]  /*9430*/  HMMA.16816.F32.BF16 R84, R108.reuse, R8, R84 ;  /* 0x000000086c54723c */ /* 0x040fe60000041854 */
[----:B------:R-:W2:Y:S04]  /*9440*/  LDL R47, [R1+0xb4] ;  /* 0x0000b400012f7983 */ /* 0x000ea80000100800 */
[----:B------:R-:W2:Y:S01]  /*9450*/  LDL R41, [R1+0xac] ;  /* 0x0000ac0001297983 */ /* 0x000ea20000100800 */
[C---:B------:R-:W-:Y:S03]  /*9460*/  HMMA.16816.F32.BF16 R80, R108.reuse, R12, R80 ;  /* 0x0000000c6c50723c */ /* 0x040fe60000041850 */
[----:B------:R-:W2:Y:S04]  /*9470*/  LDL R42, [R1+0xa8] ;  /* 0x0000a800012a7983 */ /* 0x000ea80000100800 */
[----:B------:R-:W2:Y:S01]  /*9480*/  LDL R43, [R1+0xa4] ;  /* 0x0000a400012b7983 */ /* 0x000ea20000100800 */
[----:B------:R-:W-:Y:S03]  /*9490*/  HMMA.16816.F32.BF16 R68, R108, R72, R68 ;  /* 0x000000486c44723c */ /* 0x000fe60000041844 */
[----:B0-----:R-:W0:Y:S04]  /*94a0*/  S2R R208, SR_TID.X ;  /* 0x0000000000d07919 */ /* 0x001e280000002100 */
[----:B------:R0:W-:Y:S01]  /*94b0*/  LDSM.16.MT88.4 R108, [R206] ;  /* 0x00000000ce6c783b */ /* 0x0001e20000004200 */
[C---:B------:R-:W-:Y:S03]  /*94c0*/  HMMA.16816.F32.BF16 R8, R32.reuse, R10, R84 ;  /* 0x0000000a2008723c */ /* 0x040fe60000041854 */
[----:B-1----:R-:W1:Y:S05]  /*94d0*/  S2R R207, SR_TID.X ;  /* 0x0000000000cf7919 */ /* 0x002e6a0000002100 */
[C---:B------:R-:W-:Y:S08]  /*94e0*/  HMMA.16816.F32.BF16 R12, R32.reuse, R14, R80 ;  /* 0x0000000e200c723c */ /* 0x040ff00000041850 */
[----:B------:R-:W-:Y:S01]  /*94f0*/  HMMA.16816.F32.BF16 R68, R32, R74, R68 ;  /* 0x0000004a2044723c */ /* 0x000fe20000041844 */
[----:B0-----:R-:W0:Y:S07]  /*9500*/  S2R R206, SR_TID.X ;  /* 0x0000000000ce7919 */ /* 0x001e2e0000002100 */
[C---:B---3--:R-:W-:Y:S08]  /*9510*/  HMMA.16816.F32.BF16 R104, R16.reuse, R20, R104 ;  /* 0x000000141068723c */ /* 0x048ff00000041868 */
[C---:B------:R-:W-:Y:S08]  /*9520*/  HMMA.16816.F32.BF16 R100, R16.reuse, R24, R100 ;  /* 0x000000181064723c */ /* 0x040ff00000041864 */
[C---:B------:R-:W-:Y:S01]  /*9530*/  HMMA.16816.F32.BF16 R96, R16.reuse, R28, R96 ;  /* 0x0000001c1060723c */ /* 0x040fe20000041860 */
[----:B------:R-:W-:Y:S01]  /*9540*/  SHF.R.U32.HI R36, RZ, 0x4, R208 ;  /* 0x00000004ff247819 */ /* 0x000fe200000116d0 */
[----:B------:R3:W-:Y:S04]  /*9550*/  LDSM.16.MT88.4 R72, [R205] ;  /* 0x00000000cd48783b */ /* 0x0007e80000004200 */
[----:B------:R-:W-:Y:S02]  /*9560*/  LDSM.16.MT88.4 R84, [R44+0x18000] ;  /* 0x018000002c54783b */ /* 0x000fe40000004200 */
[C---:B------:R-:W-:Y:S01]  /*9570*/  HMMA.16816.F32.BF16 R32, R16.reuse, R76, R92 ;  /* 0x0000004c1020723c */ /* 0x040fe2000004185c */
[----:B------:R-:W-:Y:S01]  /*9580*/  SGXT.U32 R36, R36, 0x4 ;  /* 0x000000042424781a */ /* 0x000fe20000000000 */
[----:B------:R-:W-:Y:S04]  /*9590*/  LDSM.16.MT88.4 R92, [R50+0x18000] ;  /* 0x01800000325c783b */ /* 0x000fe80000004200 */
[----:B------:R-:W-:Y:S02]  /*95a0*/  LDSM.16.MT88.4 R80, [R45+0x18000] ;  /* 0x018000002d50783b */ /* 0x000fe40000004200 */
[C---:B------:R-:W-:Y:S02]  /*95b0*/  HMMA.16816.F32.BF16 R168, R16.reuse, R164, R88 ;  /* 0x000000a410a8723c */ /* 0x040fe40000041858 */
[----:B------:R-:W-:Y:S06]  /*95c0*/  LDSM.16.MT88.4 R88, [R51+0x18000] ;  /* 0x018000003358783b */ /* 0x000fec0000004200 */
[----:B------:R-:W-:Y:S01]  /*95d0*/  HMMA.16816.F32.BF16 R8, R16, R160, R8 ;  /* 0x000000a01008723c */ /* 0x000fe20000041808 */
[----:B------:R-:W-:-:S07]  /*95e0*/  LOP3.LUT R5, R36, UR7, RZ, 0xfc, !PT ;  /* 0x0000000724057c12 */ /* 0x000fce000f8efcff */
[----:B------:R-:W-:Y:S01]  /*95f0*/  HMMA.16816.F32.BF16 R12, R16, R156, R12 ;  /* 0x0000009c100c723c */ /* 0x000fe2000004180c */
[----:B0-----:R-:W-:-:S07]  /*9600*/  IMAD.SHL.U32 R7, R206, 0x4, RZ ;  /* 0x00000004ce077824 */ /* 0x001fce00078e00ff */
[----:B------:R-:W-:Y:S01]  /*9610*/  HMMA.16816.F32.BF16 R16, R16, R152, R68 ;  /* 0x000000981010723c */ /* 0x000fe20000041844 */
[----:B------:R0:W-:Y:S07]  /*9620*/  LDSM.16.MT88.4 R68, [R204] ;  /* 0x00000000cc44783b */ /* 0x0001ee0000004200 */
[C---:B------:R-:W-:Y:S01]  /*9630*/  HMMA.16816.F32.BF16 R20, R148.reuse, R22, R104 ;  /* 0x000000169414723c */ /* 0x040fe20000041868 */
[----:B------:R-:W-:Y:S07]  /*9640*/  LDSM.16.MT88.4 R104, [R55+0x18000] ;  /* 0x018000003768783b */ /* 0x000fee0000004200 */
[C---:B------:R-:W-:Y:S01]  /*9650*/  HMMA.16816.F32.BF16 R24, R148.reuse, R26, R100 ;  /* 0x0000001a9418723c */ /* 0x040fe20000041864 */
[----:B------:R-:W-:Y:S07]  /*9660*/  LDSM.16.MT88.4 R100, [R48+0x18000] ;  /* 0x018000003064783b */ /* 0x000fee0000004200 */
[C---:B------:R-:W-:Y:S01]  /*9670*/  HMMA.16816.F32.BF16 R28, R148.reuse, R30, R96 ;  /* 0x0000001e941c723c */ /* 0x040fe20000041860 */
[----:B------:R-:W-:Y:S07]  /*9680*/  LDSM.16.MT88.4 R96, [R49+0x18000] ;  /* 0x018000003160783b */ /* 0x000fee0000004200 */
[----:B------:R-:W-:Y:S01]  /*9690*/  HMMA.16816.F32.BF16 R32, R148, R78, R32 ;  /* 0x0000004e9420723c */ /* 0x000fe20000041820 */
[----:B------:R-:W-:Y:S01]  /*96a0*/  LDSM.16.MT88.4 R76, [R252+0x18000] ;  /* 0x01800000fc4c783b */ /* 0x000fe20000004200 */
[----:B------:R-:W-:Y:S01]  /*96b0*/  IMAD.U32 R6, RZ, RZ, UR8 ;  /* 0x00000008ff067e24 */ /* 0x000fe2000f8e00ff */
[----:B---3--:R-:W-:-:S02]  /*96c0*/  SHF.R.U32.HI R205, RZ, 0x4, R206 ;  /* 0x00000004ffcd7819 */ /* 0x008fc400000116ce */
[----:B------:R-:W-:Y:S02]  /*96d0*/  ISETP.GE.U32.AND P5, PT, R5, c[0x0][0x210], PT ;  /* 0x0000840005007a0c */ /* 0x000fe40003fa6070 */
[----:B------:R-:W-:Y:S02]  /*96e0*/  SGXT.U32 R205, R205, 0x4 ;  /* 0x00000004cdcd781a */ /* 0x000fe40000000000 */
[----:B------:R-:W-:Y:S02]  /*96f0*/  LOP3.LUT R7, R7, 0x3c, RZ, 0xc0, !PT ;  /* 0x0000003c07077812 */ /* 0x000fe400078ec0ff */
[----:B------:R-:W-:Y:S01]  /*9700*/  ISETP.GE.U32.AND.EX P0, PT, R6, RZ, PT, P5 ;  /* 0x000000ff0600720c */ /* 0x000fe20003f06150 */
[----:B------:R-:W-:Y:S02]  /*9710*/  IMAD.MOV.U32 R244, RZ, RZ, 0x4 ;  /* 0x00000004fff47424 */ /* 0x000fe400078e00ff */
[----:B------:R-:W-:Y:S01]  /*9720*/  IMAD R7, R205, c[0x0][0x1f0], R7 ;  /* 0x00007c00cd077a24 */ /* 0x000fe200078e0207 */
[----:B-1----:R-:W-:Y:S01]  /*9730*/  SHF.R.U32.HI R6, RZ, 0x2, R207 ;  /* 0x00000002ff067819 */ /* 0x002fe200000116cf */
[----:B------:R-:W-:Y:S01]  /*9740*/  IMAD.SHL.U32 R5, R207, 0x4, RZ ;  /* 0x00000004cf057824 */ /* 0x000fe200078e00ff */
[----:B0-----:R-:W-:Y:S01]  /*9750*/  CS2R R204, SRZ ;  /* 0x0000000000cc7805 */ /* 0x001fe2000001ff00 */
[----:B------:R-:W-:Y:S01]  /*9760*/  CS2R R206, SRZ ;  /* 0x0000000000ce7805 */ /* 0x000fe2000001ff00 */
[----:B------:R-:W-:Y:S01]  /*9770*/  IMAD.WIDE R244, R7, R244, UR32 ;  /* 0x0000002007f47e25 */ /* 0x000fe2000f8e02f4 */
[----:B------:R-:W-:Y:S06]  /*9780*/  BAR.SYNC.DEFER_BLOCKING 0x0 ;  /* 0x0000000000007b1d */ /* 0x000fec0000010000 */
[----:B------:R-:W3:Y:S04]  /*9790*/  @!P0 LDG.E.EL.128 R204, [R244.64] ;  /* 0x00000028f4cc8981 */ /* 0x000ee8000c2e1d00 */
[----:B------:R-:W0:Y:S01]  /*97a0*/  S2R R210, SR_TID.X ;  /* 0x0000000000d27919 */ /* 0x000e220000002100 */
[----:B------:R-:W-:-:S02]  /*97b0*/  LOP3.LUT R6, R6, 0x3c, RZ, 0xc0, !PT ;  /* 0x0000003c06067812 */ /* 0x000fc400078ec0ff */
[----:B------:R-:W-:-:S04]  /*97c0*/  LOP3.LUT R5, R5, 0x3fc, RZ, 0xc0, !PT ;  /* 0x000003fc05057812 */ /* 0x000fc800078ec0ff */
[----:B------:R-:W-:Y:S01]  /*97d0*/  IADD3 R5, R5, R6, RZ ;  /* 0x0000000605057210 */ /* 0x000fe20007ffe0ff */
[----:B------:R-:W-:Y:S01]  /*97e0*/  IMAD.MOV.U32 R152, RZ, RZ, 0x4 ;  /* 0x00000004ff987424 */ /* 0x000fe200078e00ff */
[----:B0-----:R-:W-:Y:S01]  /*97f0*/  SHF.R.U32.HI R209, RZ, 0x4, R210 ;  /* 0x00000004ffd17819 */ /* 0x001fe200000116d2 */
[----:B------:R-:W-:-:S03]  /*9800*/  IMAD.SHL.U32 R7, R210, 0x4, RZ ;  /* 0x00000004d2077824 */ /* 0x000fc600078e00ff */
[----:B------:R-:W-:Y:S02]  /*9810*/  SGXT.U32 R209, R209, 0x4 ;  /* 0x00000004d1d1781a */ /* 0x000fe40000000000 */
[----:B------:R-:W-:Y:S02]  /*9820*/  LOP3.LUT R7, R7, 0x3c, RZ, 0xc0, !PT ;  /* 0x0000003c07077812 */ /* 0x000fe400078ec0ff */
[----:B------:R-:W-:-:S05]  /*9830*/  LOP3.LUT R6, R209, 0x10, RZ, 0xfc, !PT ;  /* 0x00000010d1067812 */ /* 0x000fca00078efcff */
[----:B------:R-:W-:-:S04]  /*9840*/  IMAD R6, R6, c[0x0][0x1f0], R7 ;  /* 0x00007c0006067a24 */ /* 0x000fc800078e0207 */
[----:B------:R-:W-:Y:S01]  /*9850*/  IMAD.WIDE R152, R6, R152, UR32 ;  /* 0x0000002006987e25 */ /* 0x000fe2000f8e0298 */
[----:B---3--:R0:W-:Y:S03]  /*9860*/  STS.128 [R5.X4], R204 ;  /* 0x000000cc05007388 */ /* 0x0081e60000004c00 */
[----:B0-----:R-:W-:-:S05]  /*9870*/  IMAD.U32 R5, RZ, RZ, UR7 ;  /* 0x00000007ff057e24 */ /* 0x001fca000f8e00ff */
[----:B------:R-:W-:-:S04]  /*9880*/  LOP3.LUT R5, R5, 0x10, R36, 0xfe, !PT ;  /* 0x0000001005057812 */ /* 0x000fc800078efe24 */
[----:B------:R-:W-:Y:S01]  /*9890*/  ISETP.GE.U32.AND P5, PT, R5, c[0x0][0x210], PT ;  /* 0x0000840005007a0c */ /* 0x000fe20003fa6070 */
[----:B------:R-:W-:-:S05]  /*98a0*/  IMAD.U32 R5, RZ, RZ, UR8 ;  /* 0x00000008ff057e24 */ /* 0x000fca000f8e00ff */
[----:B------:R-:W-:Y:S01]  /*98b0*/  ISETP.GE.U32.AND.EX P5, PT, R5, RZ, PT, P5 ;  /* 0x000000ff0500720c */ /* 0x000fe20003fa6150 */
[----:B------:R-:W-:Y:S01]  /*98c0*/  CS2R R204, SRZ ;  /* 0x0000000000cc7805 */ /* 0x000fe2000001ff00 */
[----:B------:R-:W-:-:S11]  /*98d0*/  CS2R R206, SRZ ;  /* 0x0000000000ce7805 */ /* 0x000fd6000001ff00 */
[----:B------:R-:W4:Y:S01]  /*98e0*/  @!P5 LDG.E.EL.128 R204, [R152.64] ;  /* 0x0000002898ccd981 */ /* 0x000f22000c2e1d00 */
[----:B------:R-:W-:Y:S01]  /*98f0*/  IMAD.U32 R5, RZ, RZ, UR7 ;  /* 0x00000007ff057e24 */ /* 0x000fe2000f8e00ff */
[----:B------:R-:W-:-:S04]  /*9900*/  SHF.R.U32.HI R209, RZ, 0x4, R210 ;  /* 0x00000004ffd17819 */ /* 0x000fc800000116d2 */
[----:B------:R-:W-:Y:S02]  /*9910*/  LOP3.LUT R5, R5, 0x20, R36, 0xfe, !PT ;  /* 0x0000002005057812 */ /* 0x000fe400078efe24 */
[----:B------:R-:W-:Y:S02]  /*9920*/  SGXT.U32 R209, R209, 0x4 ;  /* 0x00000004d1d1781a */ /* 0x000fe40000000000 */
[----:B------:R-:W-:Y:S01]  /*9930*/  ISETP.GE.U32.AND P6, PT, R5, c[0x0][0x210], PT ;  /* 0x0000840005007a0c */ /* 0x000fe20003fc6070 */
[----:B------:R-:W-:Y:S01]  /*9940*/  IMAD.U32 R5, RZ, RZ, UR8 ;  /* 0x00000008ff057e24 */ /* 0x000fe2000f8e00ff */
[----:B------:R-:W-:Y:S02]  /*9950*/  SHF.L.U32 R7, R210, 0x2, RZ ;  /* 0x00000002d2077819 */ /* 0x000fe400000006ff */
[----:B------:R-:W-:Y:S02]  /*9960*/  LOP3.LUT R6, R209, 0x20, RZ, 0xfc, !PT ;  /* 0x00000020d1067812 */ /* 0x000fe400078efcff */
[----:B------:R-:W-:-:S02]  /*9970*/  LOP3.LUT R7, R7, 0x3c, RZ, 0xc0, !PT ;  /* 0x0000003c07077812 */ /* 0x000fc400078ec0ff */
[----:B------:R-:W-:Y:S01]  /*9980*/  ISETP.GE.U32.AND.EX P1, PT, R5, RZ, PT, P6 ;  /* 0x000000ff0500720c */ /* 0x000fe20003f26160 */
[----:B------:R-:W-:Y:S02]  /*9990*/  IMAD.MOV.U32 R156, RZ, RZ, 0x4 ;  /* 0x00000004ff9c7424 */ /* 0x000fe400078e00ff */
[----:B------:R-:W-:-:S04]  /*99a0*/  IMAD R6, R6, c[0x0][0x1f0], R7 ;  /* 0x00007c0006067a24 */ /* 0x000fc800078e0207 */
[----:B------:R-:W-:Y:S01]  /*99b0*/  IMAD.WIDE R156, R6, R156, UR32 ;  /* 0x00000020069c7e25 */ /* 0x000fe2000f8e029c */
[----:B----4-:R0:W-:Y:S02]  /*99c0*/  STS.128 [R38.X4+0x1000], R204 ;  /* 0x001000cc26007388 */ /* 0x0101e40000004c00 */
[----:B0-----:R-:W-:Y:S01]  /*99d0*/  CS2R R204, SRZ ;  /* 0x0000000000cc7805 */ /* 0x001fe2000001ff00 */
[----:B------:R-:W-:-:S06]  /*99e0*/  CS2R R206, SRZ ;  /* 0x0000000000ce7805 */ /* 0x000fcc000001ff00 */
[----:B------:R-:W3:Y:S01]  /*99f0*/  @!P1 LDG.E.EL.128 R204, [R156.64] ;  /* 0x000000289ccc9981 */ /* 0x000ee2000c2e1d00 */
[----:B------:R-:W-:Y:S01]  /*9a00*/  IMAD.U32 R5, RZ, RZ, UR7 ;  /* 0x00000007ff057e24 */ /* 0x000fe2000f8e00ff */
[----:B------:R-:W-:-:S04]  /*9a10*/  SHF.R.U32.HI R209, RZ, 0x4, R210 ;  /* 0x00000004ffd17819 */ /* 0x000fc800000116d2 */
[----:B------:R-:W-:Y:S01]  /*9a20*/  LOP3.LUT R5, R5, 0x30, R36, 0xfe, !PT ;  /* 0x0000003005057812 */ /* 0x000fe200078efe24 */
[----:B------:R-:W-:Y:S01]  /*9a30*/  IMAD.SHL.U32 R7, R210, 0x4, RZ ;  /* 0x00000004d2077824 */ /* 0x000fe200078e00ff */
[----:B------:R-:W-:Y:S02]  /*9a40*/  SGXT.U32 R209, R209, 0x4 ;  /* 0x00000004d1d1781a */ /* 0x000fe40000000000 */
[----:B------:R-:W-:Y:S01]  /*9a50*/  ISETP.GE.U32.AND P6, PT, R5, c[0x0][0x210], PT ;  /* 0x0000840005007a0c */ /* 0x000fe20003fc6070 */
[----:B------:R-:W-:Y:S01]  /*9a60*/  IMAD.U32 R5, RZ, RZ, UR8 ;  /* 0x00000008ff057e24 */ /* 0x000fe2000f8e00ff */
[----:B------:R-:W-:Y:S02]  /*9a70*/  LOP3.LUT R7, R7, 0x3c, RZ, 0xc0, !PT ;  /* 0x0000003c07077812 */ /* 0x000fe400078ec0ff */
[----:B------:R-:W-:Y:S02]  /*9a80*/  LOP3.LUT R6, R209, 0x30, RZ, 0xfc, !PT ;  /* 0x00000030d1067812 */ /* 0x000fe400078efcff */
[----:B------:R-:W-:-:S02]  /*9a90*/  ISETP.GE.U32.AND.EX P2, PT, R5, RZ, PT, P6 ;  /* 0x000000ff0500720c */ /* 0x000fc40003f46160 */
[----:B------:R-:W-:Y:S01]  /*9aa0*/  MOV R160, 0x4 ;  /* 0x0000000400a07802 */ /* 0x000fe20000000f00 */
[----:B------:R-:W-:-:S04]  /*9ab0*/  IMAD R6, R6, c[0x0][0x1f0], R7 ;  /* 0x00007c0006067a24 */ /* 0x000fc800078e0207 */
[----:B------:R-:W-:Y:S01]  /*9ac0*/  IMAD.WIDE R160, R6, R160, UR32 ;  /* 0x0000002006a07e25 */ /* 0x000fe2000f8e02a0 */
[----:B---3--:R0:W-:Y:S02]  /*9ad0*/  STS.128 [R39.X4+0x2000], R204 ;  /* 0x002000cc27007388 */ /* 0x0081e40000004c00 */
        /* <DEDUP_REMOVED lines=12> */
[----:B------:R-:W-:Y:S01]  /*9ba0*/  ISETP.GE.U32.AND.EX P6, PT, R5, RZ, PT, P6 ;  /* 0x000000ff0500720c */ /* 0x000fe20003fc6160 */
[----:B------:R-:W-:-:S02]  /*9bb0*/  IMAD.MOV.U32 R6, RZ, RZ, 0x4 ;  /* 0x00000004ff067424 */ /* 0x000fc400078e00ff */
        /* <DEDUP_REMOVED lines=8> */
[----:B------:R-:W-:Y:S02]  /*9c40*/  LOP3.LUT R5, R5, 0x50, R36, 0xfe, !PT ;  /* 0x0000005005057812 */ /* 0x000fe400078efe24 */
[----:B------:R-:W-:Y:S02]  /*9c50*/  @P0 LOP3.LUT R0, R0, 0x40, RZ, 0xfc, !PT ;  /* 0x0000004000000812 */ /* 0x000fe400078efcff */
[----:B------:R-:W-:Y:S01]  /*9c60*/  ISETP.GE.U32.AND P0, PT, R5, c[0x0][0x210], PT ;  /* 0x0000840005007a0c */ /* 0x000fe20003f06070 */
[----:B------:R-:W-:Y:S01]  /*9c70*/  IMAD.U32 R5, RZ, RZ, UR8 ;  /* 0x00000008ff057e24 */ /* 0x000fe2000f8e00ff */
[----:B------:R-:W-:Y:S02]  /*9c80*/  SGXT.U32 R209, R209, 0x4 ;  /* 0x00000004d1d1781a */ /* 0x000fe40000000000 */
[----:B------:R-:W-:Y:S02]  /*9c90*/  SHF.L.U32 R40, R210, 0x2, RZ ;  /* 0x00000002d2287819 */ /* 0x000fe400000006ff */
[----:B------:R-:W-:-:S02]  /*9ca0*/  LOP3.LUT R37, R209, 0x50, RZ, 0xfc, !PT ;  /* 0x00000050d1257812 */ /* 0x000fc400078efcff */
[----:B------:R-:W-:Y:S02]  /*9cb0*/  LOP3.LUT R40, R40, 0x3c, RZ, 0xc0, !PT ;  /* 0x0000003c28287812 */ /* 0x000fe400078ec0ff */
[----:B------:R-:W-:Y:S01]  /*9cc0*/  ISETP.GE.U32.AND.EX P3, PT, R5, RZ, PT, P0 ;  /* 0x000000ff0500720c */ /* 0x000fe20003f66100 */
[----:B------:R-:W-:Y:S02]  /*9cd0*/  IMAD.MOV.U32 R164, RZ, RZ, 0x4 ;  /* 0x00000004ffa47424 */ /* 0x000fe400078e00ff */
        /* <DEDUP_REMOVED lines=16> */
[----:B------:R-:W-:Y:S01]  /*9de0*/  IMAD.U32 R5, RZ, RZ, UR7 ;  /* 0x00000007ff057e24 */ /* 0x000fe2000f8e00ff */
[----:B------:R-:W-:Y:S01]  /*9df0*/  MOV R240, 0x4 ;  /* 0x0000000400f07802 */ /* 0x000fe20000000f00 */
[----:B------:R-:W-:-:S02]  /*9e00*/  IMAD R37, R37, c[0x0][0x1f0], R40 ;  /* 0x00007c0025257a24 */ /* 0x000fc400078e0228 */
[----:B------:R-:W-:Y:S01]  /*9e10*/  IMAD.MOV.U32 R242, RZ, RZ, 0x4 ;  /* 0x00000004fff27424 */ /* 0x000fe200078e00ff */
[----:B------:R-:W-:Y:S01]  /*9e20*/  LOP3.LUT R5, R5, 0x70, R36, 0xfe, !PT ;  /* 0x0000007005057812 */ /* 0x000fe200078efe24 */
[----:B------:R-:W-:Y:S01]  /*9e30*/  IMAD.WIDE R240, R37, R240, UR32 ;  /* 0x0000002025f07e25 */ /* 0x000fe2000f8e02f0 */
[----:B------:R-:W-:Y:S01]  /*9e40*/  CS2R R216, SRZ ;  /* 0x0000000000d87805 */ /* 0x000fe2000001ff00 */
[----:B------:R-:W-:Y:S01]  /*9e50*/  CS2R R218, SRZ ;  /* 0x0000000000da7805 */ /* 0x000fe2000001ff00 */
[----:B------:R-:W-:Y:S01]  /*9e60*/  ISETP.GE.U32.AND P0, PT, R5, c[0x0][0x210], PT ;  /* 0x0000840005007a0c */ /* 0x000fe20003f06070 */
[----:B------:R-:W-:Y:S01]  /*9e70*/  IMAD.SHL.U32 R37, R208, 0x4, RZ ;  /* 0x00000004d0257824 */ /* 0x000fe200078e00ff */
[----:B------:R-:W4:Y:S01]  /*9e80*/  LDL R40, [R1+0xb0] ;  /* 0x0000b00001287983 */ /* 0x000f220000100800 */
[----:B------:R-:W-:Y:S01]  /*9e90*/  IMAD.U32 R5, RZ, RZ, UR8 ;  /* 0x00000008ff057e24 */ /* 0x000fe2000f8e00ff */
[----:B------:R-:W-:Y:S02]  /*9ea0*/  LOP3.LUT R36, R36, 0x70, RZ, 0xfc, !PT ;  /* 0x0000007024247812 */ /* 0x000fe400078efcff */
[----:B------:R-:W-:-:S02]  /*9eb0*/  LOP3.LUT R37, R37, 0x3c, RZ, 0xc0, !PT ;  /* 0x0000003c25257812 */ /* 0x000fc400078ec0ff */
[----:B------:R-:W-:Y:S02]  /*9ec0*/  ISETP.GE.U32.AND.EX P0, PT, R5, RZ, PT, P0 ;  /* 0x000000ff0500720c */ /* 0x000fe40003f06100 */
[----:B------:R-:W2:Y:S01]  /*9ed0*/  LDL R5, [R1+0xbc] ;  /* 0x0000bc0001057983 */ /* 0x000ea20000100800 */
[----:B------:R-:W-:-:S03]  /*9ee0*/  IMAD R36, R36, c[0x0][0x1f0], R37 ;  /* 0x00007c0024247a24 */ /* 0x000fc600078e0225 */
[----:B------:R-:W2:Y:S01]  /*9ef0*/  LDL R37, [R1+0x9c] ;  /* 0x00009c0001257983 */ /* 0x000ea20000100800 */
[----:B------:R-:W-:-:S03]  /*9f00*/  IMAD.WIDE R242, R36, R242, UR32 ;  /* 0x0000002024f27e25 */ /* 0x000fc6000f8e02f2 */
[----:B------:R-:W2:Y:S04]  /*9f10*/  LDL R36, [R1+0xa0] ;  /* 0x0000a00001247983 */ /* 0x000ea80000100800 */
[----:B------:R-:W2:Y:S04]  /*9f20*/  @!P0 LDG.E.EL.128 R216, [R242.64] ;  /* 0x00000028f2d88981 */ /* 0x000ea8000c2e1d00 */
[----:B---3--:R0:W-:Y:S02]  /*9f30*/  STS.128 [R250.X4+0x5000], R204 ;  /* 0x005000ccfa007388 */ /* 0x0081e40000004c00 */
[----:B0-----:R-:W-:Y:S01]  /*9f40*/  CS2R R204, SRZ ;  /* 0x0000000000cc7805 */ /* 0x001fe2000001ff00 */
[----:B------:R-:W-:-:S06]  /*9f50*/  CS2R R206, SRZ ;  /* 0x0000000000ce7805 */ /* 0x000fcc000001ff00 */
[----:B------:R-:W2:Y:S04]  /*9f60*/  @!P4 LDG.E.EL.128 R204, [R240.64] ;  /* 0x00000028f0ccc981 */ /* 0x000ea8000c2e1d00 */
[----:B--2---:R-:W-:Y:S04]  /*9f70*/  STS.128 [R251.X4+0x6000], R204 ;  /* 0x006000ccfb007388 */ /* 0x004fe80000004c00 */
[----:B------:R-:W-:Y:S04]  /*9f80*/  STS.128 [R5.X4+0x7000], R216 ;  /* 0x007000d805007388 */ /* 0x000fe80000004c00 */
[----:B------:R-:W-:Y:S06]  /*9f90*/  BAR.SYNC.DEFER_BLOCKING 0x0 ;  /* 0x0000000000007b1d */ /* 0x000fec0000010000 */
[----:B------:R-:W-:Y:S04]  /*9fa0*/  LDS.64 R208, [R4.X4] ;  /* 0x0000000004d07984 */ /* 0x000fe80000004a00 */
[----:B------:R-:W-:Y:S04]  /*9fb0*/  LDS.64 R210, [R46.X4+0x800] ;  /* 0x000800002ed27984 */ /* 0x000fe80000004a00 */
[----:B------:R-:W0:Y:S04]  /*9fc0*/  LDSM.16.MT88.4 R204, [R212+0xc000] ;  /* 0x00c00000d4cc783b */ /* 0x000e280000004200 */
[----:B------:R-:W-:Y:S04]  /*9fd0*/  LDS.64 R212, [R4.X4+0x20] ;  /* 0x0000200004d47984 */ /* 0x000fe80000004a00 */
[----:B------:R-:W-:Y:S04]  /*9fe0*/  LDS.64 R214, [R47.X4+0x820] ;  /* 0x000820002fd67984 */ /* 0x000fe80000004a00 */
[----:B------:R-:W-:Y:S04]  /*9ff0*/  LDS.64 R216, [R4.X4+0x40] ;  /* 0x0000400004d87984 */ /* 0x000fe80000004a00 */
[----:B----4-:R-:W-:Y:S04]  /*a000*/  LDS.64 R218, [R40.X4+0x840] ;  /* 0x0008400028da7984 */ /* 0x010fe80000004a00 */
[----:B------:R-:W-:Y:S04]  /*a010*/  LDS.64 R222, [R41.X4+0x860] ;  /* 0x0008600029de7984 */ /* 0x000fe80000004a00 */
[----:B------:R-:W-:Y:S04]  /*a020*/  LDS.64 R226, [R42.X4+0x880] ;  /* 0x000880002ae27984 */ /* 0x000fe80000004a00 */
[----:B------:R-:W-:Y:S04]  /*a030*/  LDS.64 R230, [R43.X4+0x8a0] ;  /* 0x0008a0002be67984 */ /* 0x000fe80000004a00 */
[----:B------:R-:W-:Y:S01]  /*a040*/  LDS.64 R234, [R36.X4+0x8c0] ;  /* 0x0008c00024ea7984 */ /* 0x000fe20000004a00 */
[----:B0-----:R-:W-:-:S15]  /*a050*/  HMMA.16816.F32.BF16 R208, R184, R204, R208 ;  /* 0x000000ccb8d0723c */ /* 0x001fde00000418d0 */
[----:B------:R-:W-:-:S09]  /*a060*/  NOP ;  /* 0x0000000000007918 */ /* 0x000fd20000000000 */
[----:B------:R-:W-:Y:S01]  /*a070*/  HMMA.16816.F32.BF16 R204, R188, R206, R208 ;  /* 0x000000cebccc723c */ /* 0x000fe200000418d0 */
[----:B------:R-:W0:Y:S07]  /*a080*/  LDSM.16.MT88.4 R208, [R221+0xc000] ;  /* 0x00c00000ddd0783b */ /* 0x000e2e0000004200 */
[----:B0-----:R-:W-:-:S15]  /*a090*/  HMMA.16816.F32.BF16 R212, R184, R208, R212 ;  /* 0x000000d0b8d4723c */ /* 0x001fde00000418d4 */
[----:B------:R-:W-:-:S09]  /*a0a0*/  NOP ;  /* 0x0000000000007918 */ /* 0x000fd20000000000 */
[----:B------:R-:W-:Y:S01]  /*a0b0*/  HMMA.16816.F32.BF16 R208, R188, R210, R212 ;  /* 0x000000d2bcd0723c */ /* 0x000fe200000418d4 */
[----:B------:R-:W0:Y:S04]  /*a0c0*/  LDSM.16.MT88.4 R212, [R220+0xc000] ;  /* 0x00c00000dcd4783b */ /* 0x000e280000004200 */
[----:B------:R-:W-:Y:S03]  /*a0d0*/  LDS.64 R220, [R4.X4+0x60] ;  /* 0x0000600004dc7984 */ /* 0x000fe60000004a00 */
        /* <DEDUP_REMOVED lines=19> */
[----:B------:R-:W-:Y:S03]  /*a210*/  LDSM.16.MT88.4 R236, [R236+0xc000] ;  /* 0x00c00000ecec783b */ /* 0x000fe60000004200 */
[----:B0-----:R-:W-:-:S15]  /*a220*/  HMMA.16816.F32.BF16 R232, R184, R228, R232 ;  /* 0x000000e4b8e8723c */ /* 0x001fde00000418e8 */
[----:B------:R-:W-:-:S09]  /*a230*/  NOP ;  /* 0x0000000000007918 */ /* 0x000fd20000000000 */
[----:B------:R-:W-:Y:S01]  /*a240*/  HMMA.16816.F32.BF16 R228, R188, R230, R232 ;  /* 0x000000e6bce4723c */ /* 0x000fe200000418e8 */
[----:B------:R-:W-:Y:S04]  /*a250*/  LDS.64 R232, [R4.X4+0xe0] ;  /* 0x0000e00004e87984 */ /* 0x000fe80000004a00 */
[----:B------:R-:W0:Y:S03]  /*a260*/  LDS.64 R234, [R37.X4+0x8e0] ;  /* 0x0008e00025ea7984 */ /* 0x000e260000004a00 */
[----:B0-----:R-:W-:Y:S01]  /*a270*/  HMMA.16816.F32.BF16 R232, R184, R236, R232 ;  /* 0x000000ecb8e8723c */ /* 0x001fe200000418e8 */
[----:B------:R-:W2:Y:S04]  /*a280*/  LDL R187, [R1+0x8c] ;  /* 0x00008c0001bb7983 */ /* 0x000ea80000100800 */
[----:B------:R-:W3:Y:S04]  /*a290*/  LDL R236, [R1+0x2c] ;  /* 0x00002c0001ec7983 */ /* 0x000ee80000100800 */
[----:B------:R-:W4:-:S15]  /*a2a0*/  LDL R237, [R1+0x1c] ;  /* 0x00001c0001ed7983 */ /* 0x000f1e0000100800 */
[----:B------:R-:W-:Y:S01]  /*a2b0*/  HMMA.16816.F32.BF16 R232, R188, R238, R232 ;  /* 0x000000eebce8723c */ /* 0x000fe200000418e8 */
[----:B------:R-:W3:Y:S04]  /*a2c0*/  LDL R191, [R1+0x7c] ;  /* 0x00007c0001bf7983 */ /* 0x000ee80000100800 */
[----:B------:R-:W4:Y:S04]  /*a2d0*/  LDL R238, [R1+0x4c] ;  /* 0x00004c0001ee7983 */ /* 0x000f280000100800 */
[----:B------:R-:W4:Y:S04]  /*a2e0*/  LDL R239, [R1+0x3c] ;  /* 0x00003c0001ef7983 */ /* 0x000f280000100800 */
[----:B--2---:R-:W0:Y:S04]  /*a2f0*/  LDSM.16.MT88.4 R184, [R187+0xc000] ;  /* 0x00c00000bbb8783b */ /* 0x004e280000004200 */
[----:B---3--:R-:W1:Y:S01]  /*a300*/  LDSM.16.MT88.4 R188, [R191+0xc000] ;  /* 0x00c00000bfbc783b */ /* 0x008e620000004200 */
[----:B0-----:R-:W-:-:S15]  /*a310*/  HMMA.16816.F32.BF16 R204, R192, R184, R204 ;  /* 0x000000b8c0cc723c */ /* 0x001fde00000418cc */
[----:B------:R-:W-:-:S09]  /*a320*/  NOP ;  /* 0x0000000000007918 */ /* 0x000fd20000000000 */
[----:B------:R-:W-:Y:S01]  /*a330*/  HMMA.16816.F32.BF16 R184, R172, R186, R204 ;  /* 0x000000baacb8723c */ /* 0x000fe200000418cc */
[----:B------:R-:W2:Y:S07]  /*a340*/  LDL R207, [R1+0x6c] ;  /* 0x00006c0001cf7983 */ /* 0x000eae0000100800 */
[----:B-1----:R-:W-:-:S15]  /*a350*/  HMMA.16816.F32.BF16 R208, R192, R188, R208 ;  /* 0x000000bcc0d0723c */ /* 0x002fde00000418d0 */
[----:B------:R-:W-:-:S09]  /*a360*/  NOP ;  /* 0x0000000000007918 */ /* 0x000fd20000000000 */
[----:B------:R-:W-:Y:S01]  /*a370*/  HMMA.16816.F32.BF16 R188, R172, R190, R208 ;  /* 0x000000beacbc723c */ /* 0x000fe200000418d0 */
[----:B------:R-:W3:Y:S04]  /*a380*/  LDL R211, [R1+0x5c] ;  /* 0x00005c0001d37983 */ /* 0x000ee80000100800 */
[----:B--2---:R-:W0:Y:S04]  /*a390*/  LDSM.16.MT88.4 R204, [R207+0xc000] ;  /* 0x00c00000cfcc783b */ /* 0x004e280000004200 */
[----:B---3--:R-:W1:Y:S01]  /*a3a0*/  LDSM.16.MT88.4 R208, [R211+0xc000] ;  /* 0x00c00000d3d0783b */ /* 0x008e620000004200 */
[----:B0-----:R-:W-:-:S15]  /*a3b0*/  HMMA.16816.F32.BF16 R212, R192, R204, R212 ;  /* 0x000000ccc0d4723c */ /* 0x001fde00000418d4 */
[----:B------:R-:W-:-:S09]  /*a3c0*/  NOP ;  /* 0x0000000000007918 */ /* 0x000fd20000000000 */
[----:B------:R-:W-:Y:S01]  /*a3d0*/  HMMA.16816.F32.BF16 R204, R172, R206, R212 ;  /* 0x000000ceaccc723c */ /* 0x000fe200000418d4 */
[----:B----4-:R-:W0:Y:S07]  /*a3e0*/  LDSM.16.MT88.4 R212, [R238+0xc000] ;  /* 0x00c00000eed4783b */ /* 0x010e2e0000004200 */
[----:B-1----:R-:W-:-:S15]  /*a3f0*/  HMMA.16816.F32.BF16 R216, R192, R208, R216 ;  /* 0x000000d0c0d8723c */ /* 0x002fde00000418d8 */
[----:B------:R-:W-:-:S09]  /*a400*/  NOP ;  /* 0x0000000000007918 */ /* 0x000fd20000000000 */
[----:B------:R-:W-:Y:S01]  /*a410*/  HMMA.16816.F32.BF16 R208, R172, R210, R216 ;  /* 0x000000d2acd0723c */ /* 0x000fe200000418d8 */
[----:B------:R-:W1:Y:S07]  /*a420*/  LDSM.16.MT88.4 R216, [R239+0xc000] ;  /* 0x00c00000efd8783b */ /* 0x000e6e0000004200 */
[----:B0-----:R-:W-:-:S15]  /*a430*/  HMMA.16816.F32.BF16 R220, R192, R212, R220 ;  /* 0x000000d4c0dc723c */ /* 0x001fde00000418dc */
[----:B------:R-:W-:-:S09]  /*a440*/  NOP ;  /* 0x0000000000007918 */ /* 0x000fd20000000000 */
[----:B------:R-:W-:Y:S08]  /*a450*/  HMMA.16816.F32.BF16 R212, R172, R214, R220 ;  /* 0x000000d6acd4723c */ /* 0x000ff000000418dc */
[----:B-1----:R-:W-:-:S15]  /*a460*/  HMMA.16816.F32.BF16 R220, R192, R216, R224 ;  /* 0x000000d8c0dc723c */ /* 0x002fde00000418e0 */
[----:B------:R-:W-:-:S09]  /*a470*/  NOP ;  /* 0x0000000000007918 */ /* 0x000fd20000000000 */
[----:B------:R-:W-:Y:S01]  /*a480*/  HMMA.16816.F32.BF16 R220, R172, R218, R220 ;  /* 0x000000daacdc723c */ /* 0x000fe200000418dc */
[----:B------:R-:W0:Y:S07]  /*a490*/  LDSM.16.MT88.4 R216, [R236+0xc000] ;  /* 0x00c00000ecd8783b */ /* 0x000e2e0000004200 */
[----:B0-----:R-:W-:-:S15]  /*a4a0*/  HMMA.16816.F32.BF16 R228, R192, R216, R228 ;  /* 0x000000d8c0e4723c */ /* 0x001fde00000418e4 */
[----:B------:R-:W-:-:S09]  /*a4b0*/  NOP ;  /* 0x0000000000007918 */ /* 0x000fd20000000000 */
[----:B------:R-:W-:Y:S01]  /*a4c0*/  HMMA.16816.F32.BF16 R228, R172, R218, R228 ;  /* 0x000000daace4723c */ /* 0x000fe200000418e4 */
[----:B------:R-:W0:Y:S07]  /*a4d0*/  LDSM.16.MT88.4 R216, [R237+0xc000] ;  /* 0x00c00000edd8783b */ /* 0x000e2e0000004200 */
[----:B0-----:R-:W-:Y:S01]  /*a4e0*/  HMMA.16816.F32.BF16 R232, R192, R216, R232 ;  /* 0x000000d8c0e8723c */ /* 0x001fe200000418e8 */
[----:B------:R-:W-:-:S15]  /*a4f0*/  LDSM.16.MT88.4 R192, [R58+0xc000] ;  /* 0x00c000003ac0783b */ /* 0x000fde0000004200 */
[----:B------:R-:W-:-:S08]  /*a500*/  NOP ;  /* 0x0000000000007918 */ /* 0x000fd00000000000 */
[----:B------:R-:W-:Y:S01]  /*a510*/  HMMA.16816.F32.BF16 R232, R172, R218, R232 ;  /* 0x000000daace8723c */ /* 0x000fe200000418e8 */
[----:B------:R0:W1:Y:S04]  /*a520*/  LDSM.16.MT88.4 R172, [R63+0xc000] ;  /* 0x00c000003fac783b */ /* 0x0000680000004200 */
[----:B0-----:R0:W5:Y:S03]  /*a530*/  LDL.LU R63, [R1+0x288] ;  /* 0x00028800013f7983 */ /* 0x0011660000300800 */
[----:B-1----:R-:W-:-:S15]  /*a540*/  HMMA.16816.F32.BF16 R184, R176, R172, R184 ;  /* 0x000000acb0b8723c */ /* 0x002fde00000418b8 */
[----:B------:R-:W-:-:S09]  /*a550*/  NOP ;  /* 0x0000000000007918 */ /* 0x000fd20000000000 */
[----:B------:R-:W-:Y:S01]  /*a560*/  HMMA.16816.F32.BF16 R172, R196, R174, R184 ;  /* 0x000000aec4ac723c */ /* 0x000fe200000418b8 */
[----:B------:R1:W2:Y:S07]  /*a570*/  LDSM.16.MT88.4 R184, [R56+0xc000] ;  /* 0x00c0000038b8783b */ /* 0x0002ae0000004200 */
[C---:B------:R-:W-:Y:S01]  /*a580*/  HMMA.16816.F32.BF16 R208, R176.reuse, R192, R208 ;  /* 0x000000c0b0d0723c */ /* 0x040fe200000418d0 */
[----:B-1----:R0:W5:Y:S07]  /*a590*/  LDL.LU R56, [R1+0x284] ;  /* 0x0002840001387983 */ /* 0x00216e0000300800 */
[----:B--2---:R-:W-:-:S15]  /*a5a0*/  HMMA.16816.F32.BF16 R188, R176, R184, R188 ;  /* 0x000000b8b0bc723c */ /* 0x004fde00000418bc */
[----:B------:R-:W-:-:S09]  /*a5b0*/  NOP ;  /* 0x0000000000007918 */ /* 0x000fd20000000000 */
[C---:B------:R-:W-:Y:S01]  /*a5c0*/  HMMA.16816.F32.BF16 R184, R196.reuse, R186, R188 ;  /* 0x000000bac4b8723c */ /* 0x040fe200000418bc */
[----:B------:R1:W2:Y:S07]  /*a5d0*/  LDSM.16.MT88.4 R188, [R57+0xc000] ;  /* 0x00c0000039bc783b */ /* 0x0002ae0000004200 */
[----:B------:R-:W-:Y:S01]  /*a5e0*/  HMMA.16816.F32.BF16 R192, R196, R194, R208 ;  /* 0x000000c2c4c0723c */ /* 0x000fe200000418d0 */
[----:B------:R-:W-:Y:S04]  /*a5f0*/  LDSM.16.MT88.4 R208, [R52+0xc000] ;  /* 0x00c0000034d0783b */ /* 0x000fe80000004200 */
[----:B-1----:R0:W5:Y:S04]  /*a600*/  LDL.LU R57, [R1+0x280] ;  /* 0x0002800001397983 */ /* 0x0021680000300800 */
[----:B------:R0:W5:Y:S01]  /*a610*/  LDL.LU R58, [R1+0x27c] ;  /* 0x00027c00013a7983 */ /* 0x0001620000300800 */
[----:B--2---:R-:W-:-:S15]  /*a620*/  HMMA.16816.F32.BF16 R204, R176, R188, R204 ;  /* 0x000000bcb0cc723c */ /* 0x004fde00000418cc */
[----:B------:R-:W-:-:S09]  /*a630*/  NOP ;  /* 0x0000000000007918 */ /* 0x000fd20000000000 */
[----:B------:R-:W-:Y:S01]  /*a640*/  HMMA.16816.F32.BF16 R188, R196, R190, R204 ;  /* 0x000000bec4bc723c */ /* 0x000fe200000418cc */
[----:B------:R1:W2:Y:S04]  /*a650*/  LDSM.16.MT88.4 R204, [R59+0xc000] ;  /* 0x00c000003bcc783b */ /* 0x0002a80000004200 */
[----:B-1----:R0:W5:Y:S04]  /*a660*/  LDL.LU R59, [R1+0x278] ;  /* 0x00027800013b7983 */ /* 0x0021680000300800 */
[----:B------:R0:W5:Y:S01]  /*a670*/  LDL.LU R52, [R1+0x274] ;  /* 0x0002740001347983 */ /* 0x0001620000300800 */
[----:B--2---:R-:W-:-:S15]  /*a680*/  HMMA.16816.F32.BF16 R212, R176, R204, R212 ;  /* 0x000000ccb0d4723c */ /* 0x004fde00000418d4 */
[----:B------:R-:W-:-:S09]  /*a690*/  NOP ;  /* 0x0000000000007918 */ /* 0x000fd20000000000 */
[----:B------:R-:W-:Y:S08]  /*a6a0*/  HMMA.16816.F32.BF16 R204, R196, R206, R212 ;  /* 0x000000cec4cc723c */ /* 0x000ff000000418d4 */
[----:B------:R-:W-:-:S15]  /*a6b0*/  HMMA.16816.F32.BF16 R212, R176, R208, R220 ;  /* 0x000000d0b0d4723c */ /* 0x000fde00000418dc */
[----:B------:R-:W-:-:S09]  /*a6c0*/  NOP ;  /* 0x0000000000007918 */ /* 0x000fd20000000000 */
[----:B------:R-:W-:Y:S01]  /*a6d0*/  HMMA.16816.F32.BF16 R212, R196, R210, R212 ;  /* 0x000000d2c4d4723c */ /* 0x000fe200000418d4 */
[----:B------:R1:W2:Y:S04]  /*a6e0*/  LDSM.16.MT88.4 R208, [R53+0xc000] ;  /* 0x00c0000035d0783b */ /* 0x0002a80000004200 */
[----:B-1----:R0:W5:Y:S03]  /*a6f0*/  LDL.LU R53, [R1+0x270] ;  /* 0x0002700001357983 */ /* 0x0021660000300800 */
[----:B--2---:R-:W-:-:S15]  /*a700*/  HMMA.16816.F32.BF16 R228, R176, R208, R228 ;  /* 0x000000d0b0e4723c */ /* 0x004fde00000418e4 */
[----:B------:R-:W-:-:S09]  /*a710*/  NOP ;  /* 0x0000000000007918 */ /* 0x000fd20000000000 */
[----:B------:R-:W-:Y:S01]  /*a720*/  HMMA.16816.F32.BF16 R228, R196, R210, R228 ;  /* 0x000000d2c4e4723c */ /* 0x000fe200000418e4 */
[----:B------:R1:W2:Y:S04]  /*a730*/  LDSM.16.MT88.4 R208, [R54+0xc000] ;  /* 0x00c0000036d0783b */ /* 0x0002a80000004200 */
[----:B-1----:R0:W5:Y:S03]  /*a740*/  LDL.LU R54, [R1+0x26c] ;  /* 0x00026c0001367983 */ /* 0x0021660000300800 */
[----:B--2---:R-:W-:Y:S01]  /*a750*/  HMMA.16816.F32.BF16 R232, R176, R208, R232 ;  /* 0x000000d0b0e8723c */ /* 0x004fe200000418e8 */
[----:B------:R1:W2:Y:S04]  /*a760*/  LDSM.16.MT88.4 R176, [R55+0xc000] ;  /* 0x00c0000037b0783b */ /* 0x0002a80000004200 */
[----:B-1----:R0:W5:Y:S03]  /*a770*/  LDL.LU R55, [R1+0x268] ;  /* 0x0002680001377983 */ /* 0x0021660000300800 */
[----:B--2---:R-:W-:-:S15]  /*a780*/  HMMA.16816.F32.BF16 R172, R180, R176, R172 ;  /* 0x000000b0b4ac723c */ /* 0x004fde00000418ac */
        /* <DEDUP_REMOVED lines=13> */
[----:B-1----:R0:W5:Y:S04]  /*a860*/  LDL.LU R50, [R1+0x25c] ;  /* 0x00025c0001327983 */ /* 0x0021680000300800 */
[----:B------:R-:W3:Y:S01]  /*a870*/  LDL R237, [R1+0xd8] ;  /* 0x0000d80001ed7983 */ /* 0x000ee20000100800 */
[----:B--2---:R-:W-:-:S15]  /*a880*/  HMMA.16816.F32.BF16 R192, R180, R188, R192 ;  /* 0x000000bcb4c0723c */ /* 0x004fde00000418c0 */
[----:B------:R-:W-:-:S09]  /*a890*/  NOP ;  /* 0x0000000000007918 */ /* 0x000fd20000000000 */
[----:B------:R-:W-:Y:S01]  /*a8a0*/  HMMA.16816.F32.BF16 R188, R200, R190, R192 ;  /* 0x000000bec8bc723c */ /* 0x000fe200000418c0 */
[----:B------:R1:W2:Y:S07]  /*a8b0*/  LDSM.16.MT88.4 R192, [R51+0xc000] ;  /* 0x00c0000033c0783b */ /* 0x0002ae0000004200 */
[----:B------:R-:W-:Y:S01]  /*a8c0*/  HMMA.16816.F32.BF16 R232, R196, R210, R232 ;  /* 0x000000d2c4e8723c */ /* 0x000fe200000418e8 */
[----:B------:R4:W0:Y:S01]  /*a8d0*/  LDSM.16.MT88.4 R196, [R44+0xc000] ;  /* 0x00c000002cc4783b */ /* 0x0008220000004200 */
[----:B------:R-:W-:-:S03]  /*a8e0*/  LOP3.LUT R0, R0, 0xf7ffffff, RZ, 0xc0, !PT ;  /* 0xf7ffffff00007812 */ /* 0x000fc600078ec0ff */
[----:B-1----:R1:W5:Y:S03]  /*a8f0*/  LDL.LU R51, [R1+0x258] ;  /* 0x0002580001337983 */ /* 0x0023660000300800 */
[----:B--2---:R-:W-:Y:S01]  /*a900*/  HMMA.16816.F32.BF16 R204, R180, R192, R204 ;  /* 0x000000c0b4cc723c */ /* 0x004fe200000418cc */
[----:B------:R-:W-:Y:S01]  /*a910*/  @P5 LOP3.LUT R0, R0, 0x8000000, RZ, 0xfc, !PT ;  /* 0x0800000000005812 */ /* 0x000fe200078efcff */
[----:B----4-:R1:W5:-:S15]  /*a920*/  LDL.LU R44, [R1+0x254] ;  /* 0x00025400012c7983 */ /* 0x01035e0000300800 */
[----:B------:R-:W-:-:S07]  /*a930*/  NOP ;  /* 0x0000000000007918 */ /* 0x000fce0000000000 */
[----:B------:R-:W-:Y:S08]  /*a940*/  HMMA.16816.F32.BF16 R192, R200, R194, R204 ;  /* 0x000000c2c8c0723c */ /* 0x000ff000000418cc */
[----:B0-----:R-:W-:-:S15]  /*a950*/  HMMA.16816.F32.BF16 R204, R180, R196, R212 ;  /* 0x000000c4b4cc723c */ /* 0x001fde00000418d4 */
[----:B------:R-:W-:-:S09]  /*a960*/  NOP ;  /* 0x0000000000007918 */ /* 0x000fd20000000000 */
[----:B------:R-:W-:Y:S01]  /*a970*/  HMMA.16816.F32.BF16 R204, R200, R198, R204 ;  /* 0x000000c6c8cc723c */ /* 0x000fe200000418cc */
[----:B------:R0:W2:Y:S01]  /*a980*/  LDSM.16.MT88.4 R196, [R45+0xc000] ;  /* 0x00c000002dc4783b */ /* 0x0000a20000004200 */
[----:B------:R-:W-:-:S03]  /*a990*/  LOP3.LUT P5, RZ, R0, 0x40, RZ, 0xc0, !PT ;  /* 0x0000004000ff7812 */ /* 0x000fc600078ac0ff */
[----:B0-----:R1:W5:Y:S03]  /*a9a0*/  LDL.LU R45, [R1+0x250] ;  /* 0x00025000012d7983 */ /* 0x0013660000300800 */
[----:B--2---:R-:W-:-:S15]  /*a9b0*/  HMMA.16816.F32.BF16 R228, R180, R196, R228 ;  /* 0x000000c4b4e4723c */ /* 0x004fde00000418e4 */
[----:B------:R-:W-:-:S09]  /*a9c0*/  NOP ;  /* 0x0000000000007918 */ /* 0x000fd20000000000 */
[----:B------:R-:W-:Y:S01]  /*a9d0*/  HMMA.16816.F32.BF16 R228, R200, R198, R228 ;  /* 0x000000c6c8e4723c */ /* 0x000fe200000418e4 */
[----:B------:R-:W0:Y:S04]  /*a9e0*/  LDSM.16.MT88.4 R196, [R252+0xc000] ;  /* 0x00c00000fcc4783b */ /* 0x000e280000004200 */
[----:B------:R-:W-:Y:S03]  /*a9f0*/  BAR.SYNC.DEFER_BLOCKING 0x0 ;  /* 0x0000000000007b1d */ /* 0x000fe60000010000 */
[----:B0-----:R-:W-:Y:S03]  /*aa00*/  HMMA.16816.F32.BF16 R232, R180, R196, R232 ;  /* 0x000000c4b4e8723c */ /* 0x001fe600000418e8 */
[----:B------:R-:W-:Y:S04]  /*aa10*/  STS.64 [R4.X4], R176 ;  /* 0x000000b004007388 */ /* 0x000fe80000004a00 */
[----:B------:R0:W-:Y:S04]  /*aa20*/  STS.64 [R46.X4+0x800], R178 ;  /* 0x000800b22e007388 */ /* 0x0001e80000004a00 */
[----:B------:R-:W-:-:S13]  /*aa30*/  STS.64 [R4.X4+0x20], R172 ;  /* 0x000020ac04007388 */ /* 0x000fda0000004a00 */
[----:B------:R-:W-:Y:S01]  /*aa40*/  HMMA.16816.F32.BF16 R232, R200, R198, R232 ;  /* 0x000000c6c8e8723c */ /* 0x000fe200000418e8 */
[----:B------:R2:W-:Y:S04]  /*aa50*/  STS.64 [R47.X4+0x820], R174 ;  /* 0x000820ae2f007388 */ /* 0x0005e80000004a00 */
[----:B------:R-:W-:Y:S04]  /*aa60*/  STS.64 [R4.X4+0x40], R184 ;  /* 0x000040b804007388 */ /* 0x000fe80000004a00 */
        /* <DEDUP_REMOVED lines=11> */
[----:B------:R-:W-:Y:S06]  /*ab20*/  BAR.SYNC.DEFER_BLOCKING 0x0 ;  /* 0x0000000000007b1d */ /* 0x000fec0000010000 */
[----:B0-----:R0:W5:Y:S04]  /*ab30*/  LDL.LU R46, [R1+0x24c] ;  /* 0x00024c00012e7983 */ /* 0x0011680000300800 */
[----:B--2---:R0:W5:Y:S04]  /*ab40*/  LDL.LU R47, [R1+0x248] ;  /* 0x00024800012f7983 */ /* 0x0041680000300800 */
[----:B----4-:R0:W5:Y:S04]  /*ab50*/  LDL.LU R40, [R1+0x244] ;  /* 0x0002440001287983 */ /* 0x0101680000300800 */
[----:B------:R0:W5:Y:S04]  /*ab60*/  LDL.LU R41, [R1+0x240] ;  /* 0x0002400001297983 */ /* 0x0001680000300800 */
[----:B------:R0:W5:Y:S04]  /*ab70*/  LDL.LU R42, [R1+0x23c] ;  /* 0x00023c00012a7983 */ /* 0x0001680000300800 */
[----:B---3--:R-:W2:Y:S04]  /*ab80*/  LDS.128 R172, [R237.X4] ;  /* 0x00000000edac7984 */ /* 0x008ea80000004c00 */
[----:B------:R0:W5:Y:S04]  /*ab90*/  LDL.LU R43, [R1+0x238] ;  /* 0x00023800012b7983 */ /* 0x0001680000300800 */
[----:B------:R0:W5:Y:S04]  /*aba0*/  LDL.LU R36, [R1+0x234] ;  /* 0x0002340001247983 */ /* 0x0001680000300800 */
[----:B-1----:R0:W5:Y:S04]  /*abb0*/  LDL.LU R37, [R1+0x230] ;  /* 0x0002300001257983 */ /* 0x0021680000300800 */
[----:B------:R-:W-:Y:S04]  /*abc0*/  LDS.128 R176, [R39.X4+0x2000] ;  /* 0x0020000027b07984 */ /* 0x000fe80000004c00 */
[----:B------:R-:W-:Y:S04]  /*abd0*/  LDS.128 R180, [R246.X4+0x3000] ;  /* 0x00300000f6b47984 */ /* 0x000fe80000004c00 */
[----:B------:R-:W-:Y:S04]  /*abe0*/  LDS.128 R184, [R247.X4+0x4000] ;  /* 0x00400000f7b87984 */ /* 0x000fe80000004c00 */
[----:B------:R-:W-:Y:S04]  /*abf0*/  LDS.128 R188, [R250.X4+0x5000] ;  /* 0x00500000fabc7984 */ /* 0x000fe80000004c00 */
[----:B--2---:R-:W-:Y:S04]  /*ac00*/  @!P5 STG.E.EL.128 [R244.64], R172 ;  /* 0x000000acf400d986 */ /* 0x004fe8000c201d28 */
[----:B------:R1:W2:Y:S01]  /*ac10*/  LDS.128 R172, [R38.X4+0x1000] ;  /* 0x0010000026ac7984 */ /* 0x0002a20000004c00 */
[----:B------:R-:W-:-:S03]  /*ac20*/  LOP3.LUT P5, RZ, R0, 0x8000000, RZ, 0xc0, !PT ;  /* 0x0800000000ff7812 */ /* 0x000fc600078ac0ff */
[----:B-1----:R0:W5:Y:S04]  /*ac30*/  LDL.LU R38, [R1+0x22c] ;  /* 0x00022c0001267983 */ /* 0x0021680000300800 */
[----:B------:R0:W5:Y:S04]  /*ac40*/  LDL.LU R39, [R1+0x228] ;  /* 0x0002280001277983 */ /* 0x0001680000300800 */
[----:B------:R0:W5:Y:S04]  /*ac50*/  LDL.LU R246, [R1+0x224] ;  /* 0x0002240001f67983 */ /* 0x0001680000300800 */
[----:B------:R0:W5:Y:S04]  /*ac60*/  LDL.LU R247, [R1+0x220] ;  /* 0x0002200001f77983 */ /* 0x0001680000300800 */
[----:B------:R0:W5:Y:S04]  /*ac70*/  LDL.LU R250, [R1+0x21c] ;  /* 0x00021c0001fa7983 */ /* 0x0001680000300800 */
[----:B--2---:R-:W-:Y:S04]  /*ac80*/  @!P5 STG.E.EL.128 [R152.64], R172 ;  /* 0x000000ac9800d986 */ /* 0x004fe8000c201d28 */
[----:B------:R1:W2:Y:S04]  /*ac90*/  LDS.128 R172, [R251.X4+0x6000] ;  /* 0x00600000fbac7984 */ /* 0x0002a80000004c00 */
[----:B-1----:R0:W5:Y:S01]  /*aca0*/  LDL.LU R251, [R1+0x218] ;  /* 0x0002180001fb7983 */ /* 0x0021620000300800 */
[C---:B------:R-:W-:Y:S08]  /*acb0*/  HMMA.16816.F32.BF16 R168, R148.reuse, R166, R168 ;  /* 0x000000a694a8723c */ /* 0x040ff000000418a8 */
[C---:B------:R-:W-:Y:S08]  /*acc0*/  HMMA.16816.F32.BF16 R8, R148.reuse, R162, R8 ;  /* 0x000000a29408723c */ /* 0x040ff00000041808 */
[C---:B------:R-:W-:Y:S08]  /*acd0*/  HMMA.16816.F32.BF16 R12, R148.reuse, R158, R12 ;  /* 0x0000009e940c723c */ /* 0x040ff0000004180c */
[----:B------:R-:W-:Y:S08]  /*ace0*/  HMMA.16816.F32.BF16 R16, R148, R154, R16 ;  /* 0x0000009a9410723c */ /* 0x000ff00000041810 */
[C---:B------:R-:W-:Y:S08]  /*acf0*/  HMMA.16816.F32.BF16 R20, R112.reuse, R144, R20 ;  /* 0x000000907014723c */ /* 0x040ff00000041814 */
[C---:B------:R-:W-:Y:S08]  /*ad00*/  HMMA.16816.F32.BF16 R24, R112.reuse, R140, R24 ;  /* 0x0000008c7018723c */ /* 0x040ff00000041818 */
[C---:B------:R-:W-:Y:S08]  /*ad10*/  HMMA.16816.F32.BF16 R28, R112.reuse, R136, R28 ;  /* 0x00000088701c723c */ /* 0x040ff0000004181c */
[C---:B------:R-:W-:Y:S08]  /*ad20*/  HMMA.16816.F32.BF16 R32, R112.reuse, R132, R32 ;  /* 0x000000847020723c */ /* 0x040ff00000041820 */
[C---:B------:R-:W-:Y:S08]  /*ad30*/  HMMA.16816.F32.BF16 R168, R112.reuse, R128, R168 ;  /* 0x0000008070a8723c */ /* 0x040ff000000418a8 */
[C---:B------:R-:W-:Y:S08]  /*ad40*/  HMMA.16816.F32.BF16 R8, R112.reuse, R124, R8 ;  /* 0x0000007c7008723c */ /* 0x040ff00000041808 */
[C---:B------:R-:W-:Y:S08]  /*ad50*/  HMMA.16816.F32.BF16 R12, R112.reuse, R120, R12 ;  /* 0x00000078700c723c */ /* 0x040ff0000004180c */
[----:B------:R-:W-:Y:S01]  /*ad60*/  HMMA.16816.F32.BF16 R16, R112, R116, R16 ;  /* 0x000000747010723c */ /* 0x000fe20000041810 */
[----:B------:R-:W-:Y:S07]  /*ad70*/  @!P1 STG.E.EL.128 [R156.64], R176 ;  /* 0x000000b09c009986 */ /* 0x000fee000c201d28 */
[C---:B------:R-:W-:Y:S01]  /*ad80*/  HMMA.16816.F32.BF16 R20, R108.reuse, R146, R20 ;  /* 0x000000926c14723c */ /* 0x040fe20000041814 */
[----:B------:R-:W-:Y:S07]  /*ad90*/  @!P2 STG.E.EL.128 [R160.64], R180 ;  /* 0x000000b4a000a986 */ /* 0x000fee000c201d28 */
[C---:B------:R-:W-:Y:S08]  /*ada0*/  HMMA.16816.F32.BF16 R24, R108.reuse, R142, R24 ;  /* 0x0000008e6c18723c */ /* 0x040ff00000041818 */
[C---:B------:R-:W-:Y:S08]  /*adb0*/  HMMA.16816.F32.BF16 R28, R108.reuse, R138, R28 ;  /* 0x0000008a6c1c723c */ /* 0x040ff0000004181c */
[C---:B------:R-:W-:Y:S08]  /*adc0*/  HMMA.16816.F32.BF16 R32, R108.reuse, R134, R32 ;  /* 0x000000866c20723c */ /* 0x040ff00000041820 */
[C---:B------:R-:W-:Y:S08]  /*add0*/  HMMA.16816.F32.BF16 R168, R108.reuse, R130, R168 ;  /* 0x000000826ca8723c */ /* 0x040ff000000418a8 */
[C---:B------:R-:W-:Y:S08]  /*ade0*/  HMMA.16816.F32.BF16 R8, R108.reuse, R126, R8 ;  /* 0x0000007e6c08723c */ /* 0x040ff00000041808 */
[C---:B------:R-:W-:Y:S01]  /*adf0*/  HMMA.16816.F32.BF16 R12, R108.reuse, R122, R12 ;  /* 0x0000007a6c0c723c */ /* 0x040fe2000004180c */
[----:B------:R-:W-:Y:S07]  /*ae00*/  @!P6 STG.E.EL.128 [R6.64], R184 ;  /* 0x000000b80600e986 */ /* 0x000fee000c201d28 */
[----:B------:R-:W-:Y:S01]  /*ae10*/  HMMA.16816.F32.BF16 R16, R108, R118, R16 ;  /* 0x000000766c10723c */ /* 0x000fe20000041810 */
[----:B------:R-:W-:Y:S04]  /*ae20*/  @!P3 STG.E.EL.128 [R164.64], R188 ;  /* 0x000000bca400b986 */ /* 0x000fe8000c201d28 */
[----:B--2---:R-:W-:Y:S04]  /*ae30*/  @!P4 STG.E.EL.128 [R240.64], R172 ;  /* 0x000000acf000c986 */ /* 0x004fe8000c201d28 */
[----:B------:R-:W1:Y:S01]  /*ae40*/  LDS.128 R172, [R5.X4+0x7000] ;  /* 0x0070000005ac7984 */ /* 0x000e620000004c00 */
[----:B------:R-:W-:-:S02]  /*ae50*/  ULDC UR37, c[0x0][0x210] ;  /* 0x0000840000257ab9 */ /* 0x000fc40000000800 */
[----:B------:R-:W-:Y:S02]  /*ae60*/  UIADD3 UR37, UR37, 0x7f, URZ ;  /* 0x0000007f25257890 */ /* 0x000fe4000fffe03f */
[----:B------:R-:W-:Y:S01]  /*ae70*/  UIADD3 UR7, UP0, UR7, 0x80, URZ ;  /* 0x0000008007077890 */ /* 0x000fe2000ff1e03f */
[----:B------:R-:W-:Y:S01]  /*ae80*/  HMMA.16816.F32.BF16 R20, R72, R104, R20 ;  /* 0x000000684814723c */ /* 0x000fe20000041814 */
[----:B------:R-:W-:Y:S02]  /*ae90*/  ULOP3.LUT UR37, UR37, 0x7fffff80, URZ, 0xc0, !UPT ;  /* 0x7fffff8025257892 */ /* 0x000fe4000f8ec03f */
[----:B------:R-:W-:Y:S02]  /*aea0*/  UIADD3.X UR8, URZ, UR8, URZ, UP0, !UPT ;  /* 0x000000083f087290 */ /* 0x000fe400087fe43f */
[----:B------:R-:W-:-:S03]  /*aeb0*/  UISETP.GE.U32.AND UP0, UPT, UR7, UR37, UPT ;  /* 0x000000250700728c */ /* 0x000fc6000bf06070 */
[----:B------:R-:W-:Y:S01]  /*aec0*/  HMMA.16816.F32.BF16 R24, R72, R100, R24 ;  /* 0x000000644818723c */ /* 0x000fe20000041818 */
[----:B------:R-:W-:-:S07]  /*aed0*/  UISETP.GE.U32.AND.EX UP0, UPT, UR8, URZ, UPT, UP0 ;  /* 0x0000003f0800728c */ /* 0x000fce000bf06100 */
[C---:B------:R-:W-:Y:S08]  /*aee0*/  HMMA.16816.F32.BF16 R28, R72.reuse, R96, R28 ;  /* 0x00000060481c723c */ /* 0x040ff0000004181c */
[C---:B------:R-:W-:Y:S08]  /*aef0*/  HMMA.16816.F32.BF16 R32, R72.reuse, R92, R32 ;  /* 0x0000005c4820723c */ /* 0x040ff00000041820 */
[C---:B------:R-:W-:Y:S08]  /*af00*/  HMMA.16816.F32.BF16 R168, R72.reuse, R88, R168 ;  /* 0x0000005848a8723c */ /* 0x040ff000000418a8 */
[C---:B------:R-:W-:Y:S08]  /*af10*/  HMMA.16816.F32.BF16 R8, R72.reuse, R84, R8 ;  /* 0x000000544808723c */ /* 0x040ff00000041808 */
[C---:B------:R-:W-:Y:S08]  /*af20*/  HMMA.16816.F32.BF16 R12, R72.reuse, R80, R12 ;  /* 0x00000050480c723c */ /* 0x040ff0000004180c */
[----:B------:R-:W-:Y:S01]  /*af30*/  HMMA.16816.F32.BF16 R16, R72, R76, R16 ;  /* 0x0000004c4810723c */ /* 0x000fe20000041810 */
[----:B------:R-:W-:Y:S01]  /*af40*/  PLOP3.LUT P5, PT, PT, PT, UP0, 0x40, 0x0 ;  /* 0x000000000000781c */ /* 0x000fe20003fae808 */
[----:B------:R-:W-:-:S02]  /*af50*/  ULDC UR36, c[0x0][0x1f0] ;  /* 0x00007c0000247ab9 */ /* 0x000fc40000000800 */
[----:B------:R-:W-:Y:S02]  /*af60*/  ULDC UR38, c[0x0][0x1e4] ;  /* 0x0000790000267ab9 */ /* 0x000fe40000000800 */
[----:B------:R-:W-:Y:S02]  /*af70*/  ULDC UR39, c[0x0][0x1b4] ;  /* 0x00006d0000277ab9 */ /* 0x000fe40000000800 */
[----:B------:R-:W-:Y:S02]  /*af80*/  USHF.L.U32 UR36, UR36, 0x7, URZ ;  /* 0x0000000724247899 */ /* 0x000fe4000800063f */
[----:B------:R-:W-:Y:S02]  /*af90*/  USHF.L.U32 UR38, UR38, 0x7, URZ ;  /* 0x0000000726267899 */ /* 0x000fe4000800063f */
[----:B------:R-:W-:Y:S02]  /*afa0*/  USHF.L.U32 UR39, UR39, 0x7, URZ ;  /* 0x0000000727277899 */ /* 0x000fe4000800063f */
[----:B------:R-:W-:-:S02]  /*afb0*/  UIADD3 UR34, UP1, UR34, 0x200, URZ ;  /* 0x0000020022227890 */ /* 0x000fc4000ff3e03f */
[----:B------:R-:W-:Y:S01]  /*afc0*/  UIADD3 UR9, UP2, UR9, 0x200, URZ ;  /* 0x0000020009097890 */ /* 0x000fe2000ff5e03f */
[C---:B------:R-:W-:Y:S01]  /*afd0*/  HMMA.16816.F32.BF16 R104, R68.reuse, R106, R20 ;  /* 0x0000006a4468723c */ /* 0x040fe20000041814 */
[----:B------:R-:W-:Y:S02]  /*afe0*/  UIADD3.X UR35, URZ, UR35, URZ, UP1, !UPT ;  /* 0x000000233f237290 */ /* 0x000fe40008ffe43f */
[----:B------:R-:W-:Y:S02]  /*aff0*/  UIADD3.X UR19, URZ, UR19, URZ, UP2, !UPT ;  /* 0x000000133f137290 */ /* 0x000fe400097fe43f */
[----:B------:R-:W-:Y:S02]  /*b000*/  UIMAD.WIDE UR32, UR36, 0x4, UR32 ;  /* 0x00000004242078a5 */ /* 0x000fe4000f8e0220 */
[----:B------:R-:W-:Y:S01]  /*b010*/  UIMAD.WIDE UR30, UR38, 0x2, UR30 ;  /* 0x00000002261e78a5 */ /* 0x000fe2000f8e021e */
[----:B------:R-:W-:Y:S01]  /*b020*/  HMMA.16816.F32.BF16 R100, R68, R102, R24 ;  /* 0x000000664464723c */ /* 0x000fe20000041818 */
[----:B------:R-:W-:Y:S01]  /*b030*/  UIMAD.WIDE UR4, UR39, 0x2, UR4 ;  /* 0x00000002270478a5 */ /* 0x000fe2000f8e0204 */
[----:B-1----:R0:W-:Y:S01]  /*b040*/  @!P0 STG.E.EL.128 [R242.64], R172 ;  /* 0x000000acf2008986 */ /* 0x0021e2000c201d28 */
[----:B------:R-:W-:-:S05]  /*b050*/  LOP3.LUT P1, RZ, R0, 0x4000000, RZ, 0xc0, !PT ;  /* 0x0400000000ff7812 */ /* 0x000fca000782c0ff */
[----:B------:R-:W-:Y:S01]  /*b060*/  HMMA.16816.F32.BF16 R96, R68, R98, R28 ;  /* 0x000000624460723c */ /* 0x000fe2000004181c */
[C---:B------:R-:W-:Y:S02]  /*b070*/  LOP3.LUT P2, RZ, R0.reuse, 0x2000000, RZ, 0xc0, !PT ;  /* 0x0200000000ff7812 */ /* 0x040fe4000784c0ff */
[----:B------:R-:W-:-:S05]  /*b080*/  LOP3.LUT P3, RZ, R0, 0x1000000, RZ, 0xc0, !PT ;  /* 0x0100000000ff7812 */ /* 0x000fca000786c0ff */
[----:B------:R-:W-:Y:S01]  /*b090*/  HMMA.16816.F32.BF16 R92, R68, R94, R32 ;  /* 0x0000005e445c723c */ /* 0x000fe20000041820 */
[C---:B------:R-:W-:Y:S02]  /*b0a0*/  LOP3.LUT P4, RZ, R0.reuse, 0x800000, RZ, 0xc0, !PT ;  /* 0x0080000000ff7812 */ /* 0x040fe4000788c0ff */
[----:B------:R-:W-:-:S05]  /*b0b0*/  LOP3.LUT P0, RZ, R0, 0x400000, RZ, 0xc0, !PT ;  /* 0x0040000000ff7812 */ /* 0x000fca000780c0ff */
[C---:B------:R-:W-:Y:S08]  /*b0c0*/  HMMA.16816.F32.BF16 R88, R68.reuse, R90, R168 ;  /* 0x0000005a4458723c */ /* 0x040ff000000418a8 */
[C---:B------:R-:W-:Y:S08]  /*b0d0*/  HMMA.16816.F32.BF16 R84, R68.reuse, R86, R8 ;  /* 0x000000564454723c */ /* 0x040ff00000041808 */
[C---:B------:R-:W-:Y:S08]  /*b0e0*/  HMMA.16816.F32.BF16 R80, R68.reuse, R82, R12 ;  /* 0x000000524450723c */ /* 0x040ff0000004180c */
[----:B------:R-:W-:Y:S01]  /*b0f0*/  HMMA.16816.F32.BF16 R68, R68, R78, R16 ;  /* 0x0000004e4444723c */ /* 0x000fe20000041810 */
[----:B0-----:R-:W-:Y:S01]  /*b100*/  @!P5 CALL.REL.NOINC `(.L_x_5) ;  /* 0x000000100000d944 */ /* 0x001fe20003c00000 */
[----:B------:R-:W-:Y:S06]  /*b110*/  BRA `(.L_x_6) ;  /* 0xffff872000007947 */ /* 0x000fec000383ffff */
.L_x_5:
[----:B------:R-:W-:-:S06]  /*b120*/  NOP ;  /* 0x0000000000007918 */ /* 0x000fcc0000000000 */
[----:B------:R-:W-:-:S15]  /*b130*/  NOP ;  /* 0x0000000000007918 */ /* 0x000fde0000000000 */
[----:B------:R-:W-:-:S01]  /*b140*/  NOP ;  /* 0x0000000000007918 */ /* 0x000fc20000000000 */
[----:B------:R-:W-:Y:S02]  /*b150*/  F2FP.BF16.F32.PACK_AB R70, R71, R70 ;  /* 0x000000464746723e */ /* 0x000fe400000010ff */
[----:B------:R-:W-:-:S02]  /*b160*/  F2FP.BF16.F32.PACK_AB R68, R69, R68 ;  /* 0x000000444544723e */ /* 0x000fc400000010ff */
[----:B------:R-:W-:Y:S02]  /*b170*/  F2FP.BF16.F32.PACK_AB R82, R83, R82 ;  /* 0x000000525352723e */ /* 0x000fe400000010ff */
[----:B------:R-:W-:Y:S02]  /*b180*/  F2FP.BF16.F32.PACK_AB R80, R81, R80 ;  /* 0x000000505150723e */ /* 0x000fe400000010ff */
[----:B------:R-:W-:Y:S02]  /*b190*/  F2FP.BF16.F32.PACK_AB R86, R87, R86 ;  /* 0x000000565756723e */ /* 0x000fe400000010ff */
[----:B------:R-:W-:Y:S02]  /*b1a0*/  F2FP.BF16.F32.PACK_AB R84, R85, R84 ;  /* 0x000000545554723e */ /* 0x000fe400000010ff */
        /* <DEDUP_REMOVED lines=12> */
[----:B-----5:R-:W-:Y:S02]  /*b270*/  F2FP.BF16.F32.PACK_AB R62, R63, R62 ;  /* 0x0000003e3f3e723e */ /* 0x020fe400000010ff */
        /* <DEDUP_REMOVED lines=13> */
.L_x_4:
[----:B-1----:R-:W2:Y:S04]  /*b350*/  LDL.LU R2, [R1+0x1cc] ;  /* 0x0001cc0001027983 */ /* 0x002ea80000300800 */
[----:B------:R-:W3:Y:S04]  /*b360*/  LDL.LU R3, [R1+0x214] ;  /* 0x0002140001037983 */ /* 0x000ee80000300800 */
[----:B------:R-:W4:Y:S04]  /*b370*/  LDL.LU R5, [R1+0x210] ;  /* 0x0002100001057983 */ /* 0x000f280000300800 */
[----:B------:R-:W5:Y:S04]  /*b380*/  LDL.LU R7, [R1+0x20c] ;  /* 0x00020c0001077983 */ /* 0x000f680000300800 */
[----:B------:R-:W2:Y:S04]  /*b390*/  LDL.LU R9, [R1+0x208] ;  /* 0x0002080001097983 */ /* 0x000ea80000300800 */
[----:B------:R-:W2:Y:S04]  /*b3a0*/  LDL.LU R10, [R1+0x204] ;  /* 0x00020400010a7983 */ /* 0x000ea80000300800 */
[----:B------:R-:W2:Y:S04]  /*b3b0*/  LDL.LU R8, [R1+0x200] ;  /* 0x0002000001087983 */ /* 0x000ea80000300800 */
[----:B------:R-:W2:Y:S04]  /*b3c0*/  LDL.LU R6, [R1+0x1fc] ;  /* 0x0001fc0001067983 */ /* 0x000ea80000300800 */
[----:B------:R-:W2:Y:S04]  /*b3d0*/  LDL.LU R4, [R1+0x94] ;  /* 0x0000940001047983 */ /* 0x000ea80000300800 */
[----:B------:R-:W4:Y:S04]  /*b3e0*/  LDL.LU R22, [R1+0x1f4] ;  /* 0x0001f40001167983 */ /* 0x000f280000300800 */
[----:B------:R-:W5:Y:S04]  /*b3f0*/  LDL.LU R16, [R1+0x1f0] ;  /* 0x0001f00001107983 */ /* 0x000f680000300800 */
[----:B------:R-:W5:Y:S04]  /*b400*/  LDL.LU R14, [R1+0x1ec] ;  /* 0x0001ec00010e7983 */ /* 0x000f680000300800 */
[----:B------:R-:W5:Y:S04]  /*b410*/  LDL.LU R12, [R1+0x1e8] ;  /* 0x0001e800010c7983 */ /* 0x000f680000300800 */
[----:B------:R-:W5:Y:S04]  /*b420*/  LDL.LU R21, [R1+0x1f8] ;  /* 0x0001f80001157983 */ /* 0x000f680000300800 */
[----:B------:R-:W5:Y:S04]  /*b430*/  LDL.LU R18, [R1+0x1e4] ;  /* 0x0001e40001127983 */ /* 0x000f680000300800 */
[----:B------:R-:W5:Y:S04]  /*b440*/  LDL.LU R20, [R1+0x1e0] ;  /* 0x0001e00001147983 */ /* 0x000f680000300800 */
[----:B------:R-:W5:Y:S01]  /*b450*/  LDL.LU R19, [R1+0x1dc] ;  /* 0x0001dc0001137983 */ /* 0x000f620000300800 */
[----:B------:R-:W-:-:S02]  /*b460*/  LOP3.LUT P3, RZ, R0, 0x200000, RZ, 0xc0, !PT ;  /* 0x0020000000ff7812 */ /* 0x000fc4000786c0ff */
[C---:B------:R-:W-:Y:S01]  /*b470*/  LOP3.LUT P2, RZ, R0.reuse, 0x100000, RZ, 0xc0, !PT ;  /* 0x0010000000ff7812 */ /* 0x040fe2000784c0ff */
[----:B------:R-:W5:Y:S01]  /*b480*/  LDL.LU R63, [R1+0x1c8] ;  /* 0x0001c800013f7983 */ /* 0x000f620000300800 */
[C---:B------:R-:W-:Y:S02]  /*b490*/  LOP3.LUT P1, RZ, R0.reuse, 0x80000, RZ, 0xc0, !PT ;  /* 0x0008000000ff7812 */ /* 0x040fe4000782c0ff */
[----:B------:R-:W-:Y:S01]  /*b4a0*/  LOP3.LUT P0, RZ, R0, 0x40000, RZ, 0xc0, !PT ;  /* 0x0004000000ff7812 */ /* 0x000fe2000780c0ff */
[----:B------:R-:W0:Y:S04]  /*b4b0*/  S2R R17, SR_TID.X ;  /* 0x0000000000117919 */ /* 0x000e280000002100 */
[----:B------:R-:W-:Y:S01]  /*b4c0*/  BAR.SYNC.DEFER_BLOCKING 0x0 ;  /* 0x0000000000007b1d */ /* 0x000fe20000010000 */
[----:B--2---:R-:W-:-:S02]  /*b4d0*/  LEA.HI R2, R4, R2, RZ, 0x1d ;  /* 0x0000000204027211 */ /* 0x004fc400078fe8ff */
[C---:B---3--:R-:W-:Y:S02]  /*b4e0*/  LEA.HI R3, R4.reuse, R3, RZ, 0x1d ;  /* 0x0000000304037211 */ /* 0x048fe400078fe8ff */
[----:B----4-:R-:W-:Y:S01]  /*b4f0*/  LEA.HI R5, R4, R5, RZ, 0x1d ;  /* 0x0000000504057211 */ /* 0x010fe200078fe8ff */
[----:B------:R-:W-:Y:S01]  /*b500*/  IMAD.SHL.U32 R23, R2, 0x2, RZ ;  /* 0x0000000202177824 */ /* 0x000fe200078e00ff */
[----:B------:R-:W-:Y:S02]  /*b510*/  SHF.R.U32.HI R2, RZ, 0x3, R22 ;  /* 0x00000003ff027819 */ /* 0x000fe40000011616 */
[C---:B-----5:R-:W-:Y:S02]  /*b520*/  LEA.HI R7, R4.reuse, R7, RZ, 0x1d ;  /* 0x0000000704077211 */ /* 0x060fe400078fe8ff */
[----:B------:R1:W-:Y:S01]  /*b530*/  STS [R23], R36 ;  /* 0x0000002417007388 */ /* 0x0003e20000000800 */
[C---:B------:R-:W-:Y:S02]  /*b540*/  LEA.HI R9, R4.reuse, R9, RZ, 0x1d ;  /* 0x0000000904097211 */ /* 0x040fe400078fe8ff */
[----:B------:R-:W-:-:S02]  /*b550*/  LEA.HI R11, R4, R10, RZ, 0x1d ;  /* 0x0000000a040b7211 */ /* 0x000fc400078fe8ff */
[C---:B------:R-:W-:Y:S02]  /*b560*/  LEA.HI R13, R4.reuse, R8, RZ, 0x1d ;  /* 0x00000008040d7211 */ /* 0x040fe400078fe8ff */
[----:B------:R-:W-:Y:S02]  /*b570*/  LEA.HI R15, R4, R6, RZ, 0x1d ;  /* 0x00000006040f7211 */ /* 0x000fe400078fe8ff */
[----:B------:R-:W-:Y:S01]  /*b580*/  SHF.R.U32.HI R4, RZ, 0x3, R16 ;  /* 0x00000003ff047819 */ /* 0x000fe20000011610 */
[----:B-1----:R-:W2:Y:S01]  /*b590*/  LDL.LU R36, [R1+0x1d8] ;  /* 0x0001d80001247983 */ /* 0x002ea20000300800 */
[----:B------:R-:W-:Y:S02]  /*b5a0*/  SHF.R.U32.HI R10, RZ, 0x3, R12 ;  /* 0x00000003ff0a7819 */ /* 0x000fe4000001160c */
[----:B------:R-:W-:Y:S01]  /*b5b0*/  LOP3.LUT R2, R2, 0x3f8, RZ, 0xc0, !PT ;  /* 0x000003f802027812 */ /* 0x000fe200078ec0ff */
[----:B------:R-:W3:Y:S01]  /*b5c0*/  LDL.LU R34, [R1+0x1d4] ;  /* 0x0001d40001227983 */ /* 0x000ee20000300800 */
[----:B------:R-:W-:-:S02]  /*b5d0*/  LOP3.LUT R6, R4, 0x3f8, RZ, 0xc0, !PT ;  /* 0x000003f804067812 */ /* 0x000fc400078ec0ff */
[----:B------:R-:W-:Y:S01]  /*b5e0*/  LOP3.LUT R10, R10, 0x3f8, RZ, 0xc0, !PT ;  /* 0x000003f80a0a7812 */ /* 0x000fe200078ec0ff */
[----:B------:R-:W4:Y:S01]  /*b5f0*/  LDL.LU R32, [R1+0x1d0] ;  /* 0x0001d00001207983 */ /* 0x000f220000300800 */
[----:B------:R-:W-:Y:S01]  /*b600*/  IADD3 R4, R2, R22, RZ ;  /* 0x0000001602047210 */ /* 0x000fe20007ffe0ff */
[----:B------:R-:W-:Y:S01]  /*b610*/  IMAD.IADD R6, R6, 0x1, R16 ;  /* 0x0000000106067824 */ /* 0x000fe200078e0210 */
[----:B------:R-:W-:Y:S01]  /*b620*/  SHF.R.U32.HI R2, RZ, 0x3, R18 ;  /* 0x00000003ff027819 */ /* 0x000fe20000011612 */
[----:B------:R-:W-:Y:S01]  /*b630*/  IMAD.IADD R10, R10, 0x1, R12 ;  /* 0x000000010a0a7824 */ /* 0x000fe200078e020c */
[----:B------:R-:W-:Y:S02]  /*b640*/  SHF.R.U32.HI R8, RZ, 0x3, R14 ;  /* 0x00000003ff087819 */ /* 0x000fe4000001160e */
[----:B------:R-:W-:Y:S02]  /*b650*/  LOP3.LUT R12, R2, 0x3f8, RZ, 0xc0, !PT ;  /* 0x000003f8020c7812 */ /* 0x000fe400078ec0ff */
[----:B------:R-:W-:-:S02]  /*b660*/  LOP3.LUT R8, R8, 0x3f8, RZ, 0xc0, !PT ;  /* 0x000003f808087812 */ /* 0x000fc400078ec0ff */
[----:B------:R-:W-:Y:S01]  /*b670*/  LEA.HI R2, R21, R21, RZ, 0x1d ;  /* 0x0000001515027211 */ /* 0x000fe200078fe8ff */
[----:B------:R-:W-:Y:S01]  /*b680*/  IMAD.IADD R12, R12, 0x1, R18 ;  /* 0x000000010c0c7824 */ /* 0x000fe200078e0212 */
[----:B------:R-:W-:Y:S01]  /*b690*/  SHF.R.U32.HI R16, RZ, 0x3, R19 ;  /* 0x00000003ff107819 */ /* 0x000fe20000011613 */
[----:B------:R-:W1:Y:S01]  /*b6a0*/  S2R R18, SR_TID.X ;  /* 0x0000000000127919 */ /* 0x000e620000002100 */
[----:B------:R-:W-:Y:S01]  /*b6b0*/  IMAD.IADD R8, R8, 0x1, R14 ;  /* 0x0000000108087824 */ /* 0x000fe200078e020e */
[----:B------:R-:W-:Y:S01]  /*b6c0*/  SHF.R.U32.HI R14, RZ, 0x3, R20 ;  /* 0x00000003ff0e7819 */ /* 0x000fe20000011614 */
[----:B------:R-:W-:Y:S02]  /*b6d0*/  IMAD.SHL.U32 R33, R2, 0x2, RZ ;  /* 0x0000000202217824 */ /* 0x000fe400078e00ff */
[----:B------:R-:W-:Y:S01]  /*b6e0*/  IMAD.SHL.U32 R35, R3, 0x2, RZ ;  /* 0x0000000203237824 */ /* 0x000fe200078e00ff */
[----:B------:R-:W-:Y:S01]  /*b6f0*/  SHF.L.U32 R39, R5, 0x1, RZ ;  /* 0x0000000105277819 */ /* 0x000fe200000006ff */
[----:B------:R-:W-:Y:S01]  /*b700*/  IMAD.SHL.U32 R37, R4, 0x2, RZ ;  /* 0x0000000204257824 */ /* 0x000fe200078e00ff */
[----:B------:R-:W-:Y:S01]  /*b710*/  LOP3.LUT R14, R14, 0x3f8, RZ, 0xc0, !PT ;  /* 0x000003f80e0e7812 */ /* 0x000fe200078ec0ff */
[----:B------:R-:W-:Y:S01]  /*b720*/  IMAD.SHL.U32 R41, R6, 0x2, RZ ;  /* 0x0000000206297824 */ /* 0x000fe200078e00ff */
[----:B------:R-:W-:Y:S01]  /*b730*/  LOP3.LUT R16, R16, 0x3f8, RZ, 0xc0, !PT ;  /* 0x000003f810107812 */ /* 0x000fe200078ec0ff */
[----:B------:R-:W-:Y:S01]  /*b740*/  STS [R33], R38 ;  /* 0x0000002621007388 */ /* 0x000fe20000000800 */
[----:B------:R-:W-:Y:S01]  /*b750*/  IMAD.SHL.U32 R43, R7, 0x2, RZ ;  /* 0x00000002072b7824 */ /* 0x000fe200078e00ff */
[----:B------:R-:W-:Y:S01]  /*b760*/  SHF.L.U32 R45, R8, 0x1, RZ ;  /* 0x00000001082d7819 */ /* 0x000fe200000006ff */
[----:B------:R-:W-:Y:S01]  /*b770*/  IMAD.SHL.U32 R47, R9, 0x2, RZ ;  /* 0x00000002092f7824 */ /* 0x000fe200078e00ff */
[----:B------:R-:W-:Y:S01]  /*b780*/  STS [R35], R40 ;  /* 0x0000002823007388 */ /* 0x000fe20000000800 */
[----:B------:R-:W-:Y:S01]  /*b790*/  IADD3 R14, R14, R20, RZ ;  /* 0x000000140e0e7210 */ /* 0x000fe20007ffe0ff */
[----:B------:R-:W-:-:S02]  /*b7a0*/  IMAD.SHL.U32 R49, R10, 0x2, RZ ;  /* 0x000000020a317824 */ /* 0x000fc400078e00ff */
[----:B------:R-:W-:Y:S01]  /*b7b0*/  STS [R37], R42 ;  /* 0x0000002a25007388 */ /* 0x000fe20000000800 */
[----:B------:R-:W-:Y:S02]  /*b7c0*/  IMAD.SHL.U32 R51, R11, 0x2, RZ ;  /* 0x000000020b337824 */ /* 0x000fe400078e00ff */
[----:B------:R-:W-:Y:S01]  /*b7d0*/  IMAD.IADD R16, R16, 0x1, R19 ;  /* 0x0000000110107824 */ /* 0x000fe200078e0213 */
[----:B-1----:R-:W-:Y:S01]  /*b7e0*/  LOP3.LUT R2, R18, 0x4, RZ, 0xc0, !PT ;  /* 0x0000000412027812 */ /* 0x002fe200078ec0ff */
[----:B------:R-:W-:Y:S01]  /*b7f0*/  STS [R39], R44 ;  /* 0x0000002c27007388 */ /* 0x000fe20000000800 */
[----:B0-----:R-:W-:Y:S02]  /*b800*/  IMAD.SHL.U32 R17, R17, 0x8, RZ ;  /* 0x0000000811117824 */ /* 0x001fe400078e00ff */
[----:B------:R-:W-:Y:S01]  /*b810*/  IMAD.SHL.U32 R53, R12, 0x2, RZ ;  /* 0x000000020c357824 */ /* 0x000fe200078e00ff */
[----:B------:R-:W-:Y:S01]  /*b820*/  STS [R41], R46 ;  /* 0x0000002e29007388 */ /* 0x000fe20000000800 */
[----:B------:R-:W-:Y:S01]  /*b830*/  IMAD.SHL.U32 R2, R2, 0x8, RZ ;  /* 0x0000000802027824 */ /* 0x000fe200078e00ff */
[----:B------:R-:W-:Y:S01]  /*b840*/  SHF.L.U32 R57, R14, 0x1, RZ ;  /* 0x000000010e397819 */ /* 0x000fe200000006ff */
[----:B------:R-:W-:Y:S01]  /*b850*/  IMAD.SHL.U32 R55, R13, 0x2, RZ ;  /* 0x000000020d377824 */ /* 0x000fe200078e00ff */
[----:B------:R-:W-:Y:S01]  /*b860*/  STS [R43], R48 ;  /* 0x000000302b007388 */ /* 0x000fe20000000800 */
[----:B------:R-:W-:-:S03]  /*b870*/  IMAD.SHL.U32 R59, R15, 0x2, RZ ;  /* 0x000000020f3b7824 */ /* 0x000fc600078e00ff */
[----:B------:R-:W-:Y:S01]  /*b880*/  STS [R45], R50 ;  /* 0x000000322d007388 */ /* 0x000fe20000000800 */
[----:B------:R-:W-:-:S03]  /*b890*/  IMAD.SHL.U32 R61, R16, 0x2, RZ ;  /* 0x00000002103d7824 */ /* 0x000fc600078e00ff */
[----:B------:R-:W-:Y:S01]  /*b8a0*/  STS [R47], R52 ;  /* 0x000000342f007388 */ /* 0x000fe20000000800 */
[----:B------:R-:W-:-:S03]  /*b8b0*/  LOP3.LUT R22, R2, 0x18, R17, 0xf8, !PT ;  /* 0x0000001802167812 */ /* 0x000fc600078ef811 */
[----:B------:R-:W-:Y:S04]  /*b8c0*/  STS [R49], R54 ;  /* 0x0000003631007388 */ /* 0x000fe80000000800 */
[----:B------:R-:W-:Y:S04]  /*b8d0*/  STS [R51], R56 ;  /* 0x0000003833007388 */ /* 0x000fe80000000800 */
[----:B------:R-:W-:Y:S01]  /*b8e0*/  STS [R53], R58 ;  /* 0x0000003a35007388 */ /* 0x000fe20000000800 */
[----:B------:R-:W-:-:S03]  /*b8f0*/  LOP3.LUT R3, R22, 0x7c0, R17, 0xf8, !PT ;  /* 0x000007c016037812 */ /* 0x000fc600078ef811 */
[----:B------:R-:W-:Y:S04]  /*b900*/  STS [R55], R60 ;  /* 0x0000003c37007388 */ /* 0x000fe80000000800 */
[----:B------:R-:W-:Y:S04]  /*b910*/  STS [R57], R62 ;  /* 0x0000003e39007388 */ /* 0x000fe80000000800 */
[----:B------:R-:W-:Y:S04]  /*b920*/  STS [R59], R64 ;  /* 0x000000403b007388 */ /* 0x000fe80000000800 */
[----:B------:R-:W-:Y:S01]  /*b930*/  STS [R61], R66 ;  /* 0x000000423d007388 */ /* 0x000fe20000000800 */
[----:B------:R-:W-:-:S02]  /*b940*/  LOP3.LUT R2, R3, 0x800, RZ, 0xfc, !PT ;  /* 0x0000080003027812 */ /* 0x000fc400078efcff */
[C---:B------:R-:W-:Y:S02]  /*b950*/  LOP3.LUT R5, R3.reuse, 0x1000, RZ, 0xfc, !PT ;  /* 0x0000100003057812 */ /* 0x040fe400078efcff */
[----:B------:R-:W-:Y:S02]  /*b960*/  LOP3.LUT R6, R3, 0x1800, RZ, 0xfc, !PT ;  /* 0x0000180003067812 */ /* 0x000fe400078efcff */
[----:B------:R-:W-:Y:S02]  /*b970*/  SHF.R.U32.HI R4, RZ, 0x3, R2 ;  /* 0x00000003ff047819 */ /* 0x000fe40000011602 */
[----:B------:R-:W-:Y:S02]  /*b980*/  SHF.R.U32.HI R5, RZ, 0x3, R5 ;  /* 0x00000003ff057819 */ /* 0x000fe40000011605 */
[----:B------:R-:W-:Y:S02]  /*b990*/  SHF.R.U32.HI R7, RZ, 0x3, R6 ;  /* 0x00000003ff077819 */ /* 0x000fe40000011606 */
[----:B------:R-:W-:-:S02]  /*b9a0*/  LOP3.LUT R2, R17, 0x7c0, RZ, 0xc0, !PT ;  /* 0x000007c011027812 */ /* 0x000fc400078ec0ff */
[----:B------:R-:W-:Y:S02]  /*b9b0*/  LOP3.LUT R4, R4, 0x1f8, RZ, 0xc0, !PT ;  /* 0x000001f804047812 */ /* 0x000fe400078ec0ff */
[----:B------:R-:W-:Y:S02]  /*b9c0*/  LOP3.LUT R6, R5, 0x2f8, RZ, 0xc0, !PT ;  /* 0x000002f805067812 */ /* 0x000fe400078ec0ff */
[----:B------:R-:W-:Y:S02]  /*b9d0*/  LOP3.LUT R18, R7, 0x3f8, RZ, 0xc0, !PT ;  /* 0x000003f807127812 */ /* 0x000fe400078ec0ff */
[----:B------:R-:W-:Y:S01]  /*b9e0*/  LEA.HI R2, R2, R3, RZ, 0x1d ;  /* 0x0000000302027211 */ /* 0x000fe200078fe8ff */
[C---:B------:R-:W-:Y:S02]  /*b9f0*/  IMAD.IADD R4, R3.reuse, 0x1, R4 ;  /* 0x0000000103047824 */ /* 0x040fe400078e0204 */
[C---:B------:R-:W-:Y:S02]  /*ba00*/  IMAD.IADD R6, R3.reuse, 0x1, R6 ;  /* 0x0000000103067824 */ /* 0x040fe400078e0206 */
[----:B------:R-:W-:-:S02]  /*ba10*/  IMAD.IADD R18, R3, 0x1, R18 ;  /* 0x0000000103127824 */ /* 0x000fc400078e0212 */
[----:B------:R-:W-:Y:S01]  /*ba20*/  IMAD.SHL.U32 R10, R2, 0x2, RZ ;  /* 0x00000002020a7824 */ /* 0x000fe200078e00ff */
[----:B------:R-:W-:Y:S01]  /*ba30*/  BAR.SYNC.DEFER_BLOCKING 0x0 ;  /* 0x0000000000007b1d */ /* 0x000fe20000010000 */
[----:B------:R-:W-:Y:S01]  /*ba40*/  IMAD.SHL.U32 R11, R4, 0x2, RZ ;  /* 0x00000002040b7824 */ /* 0x000fe200078e00ff */
[----:B------:R-:W-:Y:S01]  /*ba50*/  SHF.L.U32 R21, R18, 0x1, RZ ;  /* 0x0000000112157819 */ /* 0x000fe200000006ff */
[----:B------:R-:W-:-:S03]  /*ba60*/  IMAD.SHL.U32 R20, R6, 0x2, RZ ;  /* 0x0000000206147824 */ /* 0x000fc600078e00ff */
[----:B------:R-:W0:Y:S04]  /*ba70*/  LDS.128 R12, [R10] ;  /* 0x000000000a0c7984 */ /* 0x000e280000000c00 */
[----:B------:R-:W1:Y:S04]  /*ba80*/  LDS.128 R16, [R11+0x1000] ;  /* 0x001000000b107984 */ /* 0x000e680000000c00 */
[----:B------:R-:W5:Y:S04]  /*ba90*/  LDS.128 R24, [R20+0x2000] ;  /* 0x0020000014187984 */ /* 0x000f680000000c00 */
[----:B------:R-:W1:Y:S01]  /*baa0*/  LDS.128 R28, [R21+0x3000] ;  /* 0x00300000151c7984 */ /* 0x000e620000000c00 */
[----:B------:R-:W-:-:S02]  /*bab0*/  IMAD.MOV.U32 R3, RZ, RZ, 0x2 ;  /* 0x00000002ff037424 */ /* 0x000fc400078e00ff */
[----:B------:R-:W-:Y:S02]  /*bac0*/  IMAD R2, R63, c[0x0][0x208], R22 ;  /* 0x000082003f027a24 */ /* 0x000fe400078e0216 */
[----:B------:R-:W-:Y:S02]  /*bad0*/  IMAD.MOV.U32 R5, RZ, RZ, 0x2 ;  /* 0x00000002ff057424 */ /* 0x000fe400078e00ff */
[----:B------:R-:W-:Y:S02]  /*bae0*/  IMAD.MOV.U32 R7, RZ, RZ, 0x2 ;  /* 0x00000002ff077424 */ /* 0x000fe400078e00ff */
[----:B------:R-:W-:Y:S02]  /*baf0*/  IMAD.MOV.U32 R9, RZ, RZ, 0x2 ;  /* 0x00000002ff097424 */ /* 0x000fe400078e00ff */
[----:B------:R-:W-:-:S05]  /*bb00*/  IMAD.WIDE R2, R2, R3, UR26 ;  /* 0x0000001a02027e25 */ /* 0x000fca000f8e0203 */
[----:B0-----:R0:W-:Y:S01]  /*bb10*/  @!P3 STG.E.128 [R2.64], R12 ;  /* 0x0000000c0200b986 */ /* 0x0011e2000c101d28 */
[--C-:B--2---:R-:W-:Y:S02]  /*bb20*/  IMAD R4, R36, c[0x0][0x208], R22.reuse ;  /* 0x0000820024047a24 */ /* 0x104fe400078e0216 */
[----:B---3--:R-:W-:Y:S02]  /*bb30*/  IMAD R6, R34, c[0x0][0x208], R22 ;  /* 0x0000820022067a24 */ /* 0x008fe400078e0216 */
[----:B------:R-:W-:-:S04]  /*bb40*/  IMAD.WIDE R4, R4, R5, UR26 ;  /* 0x0000001a04047e25 */ /* 0x000fc8000f8e0205 */
[--C-:B----4-:R-:W-:Y:S02]  /*bb50*/  IMAD R8, R32, c[0x0][0x208], R22.reuse ;  /* 0x0000820020087a24 */ /* 0x110fe400078e0216 */
[----:B------:R-:W-:Y:S01]  /*bb60*/  IMAD.WIDE R6, R6, R7, UR26 ;  /* 0x0000001a06067e25 */ /* 0x000fe2000f8e0207 */
[----:B-1----:R1:W-:Y:S03]  /*bb70*/  @!P2 STG.E.128 [R4.64], R16 ;  /* 0x000000100400a986 */ /* 0x0023e6000c101d28 */
[----:B------:R-:W-:Y:S01]  /*bb80*/  IMAD.WIDE R8, R8, R9, UR26 ;  /* 0x0000001a08087e25 */ /* 0x000fe2000f8e0209 */
[----:B-----5:R2:W-:Y:S04]  /*bb90*/  @!P1 STG.E.128 [R6.64], R24 ;  /* 0x0000001806009986 */ /* 0x0205e8000c101d28 */
[----:B------:R3:W-:Y:S04]  /*bba0*/  @!P0 STG.E.128 [R8.64], R28 ;  /* 0x0000001c08008986 */ /* 0x0007e8000c101d28 */
[----:B------:R-:W-:Y:S06]  /*bbb0*/  BAR.SYNC.DEFER_BLOCKING 0x0 ;  /* 0x0000000000007b1d */ /* 0x000fec0000010000 */
[----:B------:R-:W-:Y:S04]  /*bbc0*/  STS [R23], R104 ;  /* 0x0000006817007388 */ /* 0x000fe80000000800 */
        /* <DEDUP_REMOVED lines=15> */
[----:B------:R-:W-:Y:S06]  /*bcc0*/  BAR.SYNC.DEFER_BLOCKING 0x0 ;  /* 0x0000000000007b1d */ /* 0x000fec0000010000 */
[----:B------:R4:W5:Y:S04]  /*bcd0*/  LDS.128 R28, [R10] ;  /* 0x000000000a1c7984 */ /* 0x0009680000000c00 */
[----:B------:R0:W5:Y:S04]  /*bce0*/  LDS.128 R12, [R11+0x1000] ;  /* 0x001000000b0c7984 */ /* 0x0001680000000c00 */
[----:B------:R-:W5:Y:S04]  /*bcf0*/  LDS.128 R16, [R20+0x2000] ;  /* 0x0020000014107984 */ /* 0x000f680000000c00 */
[----:B------:R3:W5:Y:S01]  /*bd00*/  LDS.128 R24, [R21+0x3000] ;  /* 0x0030000015187984 */ /* 0x0007620000000c00 */
[----:B0-----:R-:W-:Y:S01]  /*bd10*/  IMAD.MOV.U32 R3, RZ, RZ, 0x2 ;  /* 0x00000002ff037424 */ /* 0x001fe200078e00ff */
[----:B-1----:R-:W-:Y:S01]  /*bd20*/  MOV R5, 0x2 ;  /* 0x0000000200057802 */ /* 0x002fe20000000f00 */
[----:B------:R-:W-:-:S02]  /*bd30*/  IMAD R2, R63, c[0x0][0x1fc], R22 ;  /* 0x00007f003f027a24 */ /* 0x000fc400078e0216 */
[--C-:B------:R-:W-:Y:S02]  /*bd40*/  IMAD R4, R36, c[0x0][0x1fc], R22.reuse ;  /* 0x00007f0024047a24 */ /* 0x100fe400078e0216 */
[----:B--2---:R-:W-:Y:S02]  /*bd50*/  IMAD.MOV.U32 R7, RZ, RZ, 0x2 ;  /* 0x00000002ff077424 */ /* 0x004fe400078e00ff */
[--C-:B------:R-:W-:Y:S02]  /*bd60*/  IMAD R6, R34, c[0x0][0x1fc], R22.reuse ;  /* 0x00007f0022067a24 */ /* 0x100fe400078e0216 */
[----:B---3--:R-:W-:Y:S01]  /*bd70*/  IMAD R8, R32, c[0x0][0x1fc], R22 ;  /* 0x00007f0020087a24 */ /* 0x008fe200078e0216 */
[----:B------:R-:W-:Y:S01]  /*bd80*/  MOV R32, 0x5d0 ;  /* 0x000005d000207802 */ /* 0x000fe20000000f00 */
[----:B------:R-:W-:-:S04]  /*bd90*/  IMAD.WIDE R2, R2, R3, UR24 ;  /* 0x0000001802027e25 */ /* 0x000fc8000f8e0203 */
[----:B------:R-:W-:-:S04]  /*bda0*/  IMAD.WIDE R4, R4, R5, UR24 ;  /* 0x0000001804047e25 */ /* 0x000fc8000f8e0205 */
[----:B------:R-:W-:-:S04]  /*bdb0*/  IMAD.WIDE R6, R6, R7, UR24 ;  /* 0x0000001806067e25 */ /* 0x000fc8000f8e0207 */
[----:B------:R-:W-:Y:S02]  /*bdc0*/  IMAD.MOV.U32 R9, RZ, RZ, 0x2 ;  /* 0x00000002ff097424 */ /* 0x000fe400078e00ff */
[----:B----4-:R-:W-:Y:S01]  /*bdd0*/  IMAD.MOV.U32 R10, RZ, RZ, R32 ;  /* 0x000000ffff0a7224 */ /* 0x010fe200078e0020 */
[----:B-----5:R0:W-:Y:S01]  /*bde0*/  @!P3 STG.E.128 [R2.64], R28 ;  /* 0x0000001c0200b986 */ /* 0x0201e2000c101d28 */
[----:B------:R-:W-:Y:S02]  /*bdf0*/  IMAD.MOV.U32 R11, RZ, RZ, 0x0 ;  /* 0x00000000ff0b7424 */ /* 0x000fe400078e00ff */
[----:B------:R-:W-:Y:S01]  /*be00*/  IMAD.WIDE R8, R8, R9, UR24 ;  /* 0x0000001808087e25 */ /* 0x000fe2000f8e0209 */
[----:B------:R0:W-:Y:S04]  /*be10*/  @!P2 STG.E.128 [R4.64], R12 ;  /* 0x0000000c0400a986 */ /* 0x0001e8000c101d28 */
[----:B------:R0:W-:Y:S01]  /*be20*/  @!P1 STG.E.128 [R6.64], R16 ;  /* 0x0000001006009986 */ /* 0x0001e2000c101d28 */
[----:B------:R-:W-:Y:S05]  /*be30*/  @P0 RET.REL.NODEC R10 `(_bwd_kernel) ;  /* 0xffff41c00a000950 */ /* 0x000fea0003c3ffff */
[----:B0-----:R-:W-:Y:S01]  /*be40*/  IMAD.MOV.U32 R2, RZ, RZ, R32 ;  /* 0x000000ffff027224 */ /* 0x001fe200078e0020 */
[----:B------:R-:W-:Y:S01]  /*be50*/  MOV R3, 0x0 ;  /* 0x0000000000037802 */ /* 0x000fe20000000f00 */
[----:B------:R0:W-:Y:S03]  /*be60*/  STG.E.128 [R8.64], R24 ;  /* 0x0000001808007986 */ /* 0x0001e6000c101d28 */
[----:B------:R-:W-:Y:S05]  /*be70*/  RET.REL.NODEC R2 `(_bwd_kernel) ;  /* 0xffff418002007950 */ /* 0x000fea0003c3ffff */
.L_x_2:
[----:B------:R-:W2:Y:S04]  /*be80*/  LDL.LU R5, [R1+0x1d4] ;  /* 0x0001d40001057983 */ /* 0x000ea80000300800 */
[----:B------:R-:W3:Y:S04]  /*be90*/  LDL.LU R3, [R1+0x1d0] ;  /* 0x0001d00001037983 */ /* 0x000ee80000300800 */
[----:B------:R-:W4:Y:S04]  /*bea0*/  LDL.LU R4, [R1+0x1c8] ;  /* 0x0001c80001047983 */ /* 0x000f280000300800 */
[----:B------:R-:W5:Y:S01]  /*beb0*/  LDL.LU R6, [R1+0x1d8] ;  /* 0x0001d80001067983 */ /* 0x000f620000300800 */
[----:B------:R-:W-:Y:S01]  /*bec0*/  IMAD.MOV.U32 R7, RZ, RZ, 0x2 ;  /* 0x00000002ff077424 */ /* 0x000fe200078e00ff */
[----:B------:R-:W-:Y:S01]  /*bed0*/  MOV R18, 0x5d0 ;  /* 0x000005d000127802 */ /* 0x000fe20000000f00 */
[----:B------:R-:W-:Y:S01]  /*bee0*/  IMAD.MOV.U32 R11, RZ, RZ, 0x2 ;  /* 0x00000002ff0b7424 */ /* 0x000fe200078e00ff */
[----:B------:R-:W1:Y:S01]  /*bef0*/  S2R R2, SR_TID.X ;  /* 0x0000000000027919 */ /* 0x000e620000002100 */
[----:B------:R-:W-:Y:S01]  /*bf00*/  IMAD.MOV.U32 R13, RZ, RZ, 0x2 ;  /* 0x00000002ff0d7424 */ /* 0x000fe200078e00ff */
[----:B------:R-:W-:Y:S01]  /*bf10*/  MOV R16, 0x2 ;  /* 0x0000000200107802 */ /* 0x000fe20000000f00 */
[----:B------:R-:W-:Y:S01]  /*bf20*/  IMAD.MOV.U32 R17, RZ, RZ, 0x2 ;  /* 0x00000002ff117424 */ /* 0x000fe200078e00ff */
[----:B-1----:R-:W-:-:S05]  /*bf30*/  LOP3.LUT R2, R2, 0x4, RZ, 0xc0, !PT ;  /* 0x0000000402027812 */ /* 0x002fca00078ec0ff */
[----:B------:R-:W-:Y:S02]  /*bf40*/  IMAD.SHL.U32 R2, R2, 0x8, RZ ;  /* 0x0000000802027824 */ /* 0x000fe400078e00ff */
[----:B--2---:R-:W-:Y:S01]  /*bf50*/  IMAD.MOV.U32 R8, RZ, RZ, R5 ;  /* 0x000000ffff087224 */ /* 0x004fe200078e0005 */
[----:B------:R-:W-:Y:S01]  /*bf60*/  MOV R5, 0x2 ;  /* 0x0000000200057802 */ /* 0x000fe20000000f00 */
[----:B---3--:R-:W-:-:S03]  /*bf70*/  IMAD.MOV.U32 R9, RZ, RZ, R3 ;  /* 0x000000ffff097224 */ /* 0x008fc600078e0003 */
[----:B------:R-:W-:Y:S01]  /*bf80*/  ISETP.GE.AND P2, PT, R8, c[0x0][0x214], PT ;  /* 0x0000850008007a0c */ /* 0x000fe20003f46270 */
[----:B------:R-:W1:Y:S01]  /*bf90*/  S2R R3, SR_TID.X ;  /* 0x0000000000037919 */ /* 0x000e620000002100 */
[----:B----4-:R-:W-:Y:S02]  /*bfa0*/  ISETP.GE.AND P0, PT, R4, c[0x0][0x214], PT ;  /* 0x0000850004007a0c */ /* 0x010fe40003f06270 */
[----:B------:R-:W-:Y:S02]  /*bfb0*/  ISETP.GE.AND P3, PT, R9, c[0x0][0x214], PT ;  /* 0x0000850009007a0c */ /* 0x000fe40003f66270 */
[----:B-----5:R-:W-:Y:S01]  /*bfc0*/  ISETP.GE.AND P1, PT, R6, c[0x0][0x214], PT ;  /* 0x0000850006007a0c */ /* 0x020fe20003f26270 */
[----:B-1----:R-:W-:-:S05]  /*bfd0*/  IMAD.SHL.U32 R3, R3, 0x8, RZ ;  /* 0x0000000803037824 */ /* 0x002fca00078e00ff */
[----:B------:R-:W-:Y:S01]  /*bfe0*/  LOP3.LUT R15, R2, 0x18, R3, 0xf8, !PT ;  /* 0x00000018020f7812 */ /* 0x000fe200078ef803 */
[----:B------:R-:W-:-:S04]  /*bff0*/  IMAD.MOV.U32 R3, RZ, RZ, 0x2 ;  /* 0x00000002ff037424 */ /* 0x000fc800078e00ff */
[C-C-:B------:R-:W-:Y:S02]  /*c000*/  IMAD R2, R4.reuse, c[0x0][0x208], R15.reuse ;  /* 0x0000820004027a24 */ /* 0x140fe400078e020f */
[--C-:B------:R-:W-:Y:S02]  /*c010*/  IMAD R10, R4, c[0x0][0x1fc], R15.reuse ;  /* 0x00007f00040a7a24 */ /* 0x100fe400078e020f */
[C-C-:B------:R-:W-:Y:S02]  /*c020*/  IMAD R4, R6.reuse, c[0x0][0x208], R15.reuse ;  /* 0x0000820006047a24 */ /* 0x140fe400078e020f */
[--C-:B------:R-:W-:Y:S02]  /*c030*/  IMAD R12, R6, c[0x0][0x1fc], R15.reuse ;  /* 0x00007f00060c7a24 */ /* 0x100fe400078e020f */
[C-C-:B------:R-:W-:Y:S02]  /*c040*/  IMAD R6, R8.reuse, c[0x0][0x208], R15.reuse ;  /* 0x0000820008067a24 */ /* 0x140fe400078e020f */
[----:B------:R-:W-:-:S02]  /*c050*/  IMAD R14, R8, c[0x0][0x1fc], R15 ;  /* 0x00007f00080e7a24 */ /* 0x000fc400078e020f */
[C-C-:B------:R-:W-:Y:S02]  /*c060*/  IMAD R8, R9.reuse, c[0x0][0x208], R15.reuse ;  /* 0x0000820009087a24 */ /* 0x140fe400078e020f */
[----:B------:R-:W-:Y:S02]  /*c070*/  IMAD R15, R9, c[0x0][0x1fc], R15 ;  /* 0x00007f00090f7a24 */ /* 0x000fe400078e020f */
[----:B------:R-:W-:Y:S02]  /*c080*/  IMAD.MOV.U32 R9, RZ, RZ, 0x2 ;  /* 0x00000002ff097424 */ /* 0x000fe400078e00ff */
[----:B------:R-:W-:-:S04]  /*c090*/  IMAD.WIDE R2, R2, R3, UR26 ;  /* 0x0000001a02027e25 */ /* 0x000fc8000f8e0203 */
[----:B------:R-:W-:Y:S01]  /*c0a0*/  IMAD.WIDE R4, R4, R5, UR26 ;  /* 0x0000001a04047e25 */ /* 0x000fe2000f8e0205 */
[----:B------:R1:W-:Y:S03]  /*c0b0*/  @!P0 STG.E.128 [R2.64], RZ ;  /* 0x000000ff02008986 */ /* 0x0003e6000c101d28 */
[----:B------:R-:W-:Y:S01]  /*c0c0*/  IMAD.WIDE R6, R6, R7, UR26 ;  /* 0x0000001a06067e25 */ /* 0x000fe2000f8e0207 */
[----:B------:R-:W-:Y:S03]  /*c0d0*/  @!P1 STG.E.128 [R4.64], RZ ;  /* 0x000000ff04009986 */ /* 0x000fe6000c101d28 */
[----:B------:R-:W-:Y:S01]  /*c0e0*/  IMAD.WIDE R8, R8, R9, UR26 ;  /* 0x0000001a08087e25 */ /* 0x000fe2000f8e0209 */
[----:B------:R2:W-:Y:S03]  /*c0f0*/  @!P2 STG.E.128 [R6.64], RZ ;  /* 0x000000ff0600a986 */ /* 0x0005e6000c101d28 */
[----:B------:R-:W-:Y:S01]  /*c100*/  IMAD.WIDE R10, R10, R11, UR24 ;  /* 0x000000180a0a7e25 */ /* 0x000fe2000f8e020b */
[----:B------:R3:W-:Y:S03]  /*c110*/  @!P3 STG.E.128 [R8.64], RZ ;  /* 0x000000ff0800b986 */ /* 0x0007e6000c101d28 */
[----:B------:R-:W-:Y:S01]  /*c120*/  IMAD.WIDE R12, R12, R13, UR24 ;  /* 0x000000180c0c7e25 */ /* 0x000fe2000f8e020d */
[----:B------:R3:W-:Y:S03]  /*c130*/  @!P0 STG.E.128 [R10.64], RZ ;  /* 0x000000ff0a008986 */ /* 0x0007e6000c101d28 */
[----:B-1----:R-:W-:Y:S01]  /*c140*/  IMAD.WIDE R2, R14, R17, UR24 ;  /* 0x000000180e027e25 */ /* 0x002fe2000f8e0211 */
[----:B------:R3:W-:Y:S03]  /*c150*/  @!P1 STG.E.128 [R12.64], RZ ;  /* 0x000000ff0c009986 */ /* 0x0007e6000c101d28 */
[----:B--2---:R-:W-:Y:S01]  /*c160*/  IMAD.MOV.U32 R6, RZ, RZ, R18 ;  /* 0x000000ffff067224 */ /* 0x004fe200078e0012 */
[----:B------:R3:W-:Y:S01]  /*c170*/  @!P2 STG.E.128 [R2.64], RZ ;  /* 0x000000ff0200a986 */ /* 0x0007e2000c101d28 */
[----:B------:R-:W-:-:S02]  /*c180*/  IMAD.MOV.U32 R7, RZ, RZ, 0x0 ;  /* 0x00000000ff077424 */ /* 0x000fc400078e00ff */
[----:B------:R-:W-:Y:S02]  /*c190*/  IMAD.WIDE R4, R15, R16, UR24 ;  /* 0x000000180f047e25 */ /* 0x000fe4000f8e0210 */
[----:B------:R-:W-:Y:S05]  /*c1a0*/  @P3 RET.REL.NODEC R6 `(_bwd_kernel) ;  /* 0xffff3e5006003950 */ /* 0x000fea0003c3ffff */
[----:B---3--:R-:W-:Y:S01]  /*c1b0*/  IMAD.MOV.U32 R2, RZ, RZ, R18 ;  /* 0x000000ffff027224 */ /* 0x008fe200078e0012 */
[----:B------:R1:W-:Y:S01]  /*c1c0*/  STG.E.128 [R4.64], RZ ;  /* 0x000000ff04007986 */ /* 0x0003e2000c101d28 */
[----:B------:R-:W-:-:S04]  /*c1d0*/  IMAD.MOV.U32 R3, RZ, RZ, 0x0 ;  /* 0x00000000ff037424 */ /* 0x000fc800078e00ff */
[----:B------:R-:W-:Y:S05]  /*c1e0*/  RET.REL.NODEC R2 `(_bwd_kernel) ;  /* 0xffff3e1002007950 */ /* 0x000fea0003c3ffff */
.L_x_7:
[----:B------:R-:W-:-:S00]  /*c1f0*/  BRA `(.L_x_7) ;  /* 0xfffffff000007947 */ /* 0x000fc0000383ffff */
[----:B------:R-:W-:-:S00]  /*c200*/  NOP ;  /* 0x0000000000007918 */ /* 0x000fc00000000000 */
[----:B------:R-:W-:-:S00]  /*c210*/  NOP ;  /* 0x0000000000007918 */ /* 0x000fc00000000000 */
[----:B------:R-:W-:-:S00]  /*c220*/  NOP ;  /* 0x0000000000007918 */ /* 0x000fc00000000000 */
[----:B------:R-:W-:-:S00]  /*c230*/  NOP ;  /* 0x0000000000007918 */ /* 0x000fc00000000000 */
[----:B------:R-:W-:-:S00]  /*c240*/  NOP ;  /* 0x0000000000007918 */ /* 0x000fc00000000000 */
[----:B------:R-:W-:-:S00]  /*c250*/  NOP ;  /* 0x0000000000007918 */ /* 0x000fc00000000000 */
[----:B------:R-:W-:-:S00]  /*c260*/  NOP ;  /* 0x0000000000007918 */ /* 0x000fc00000000000 */
[----:B------:R-:W-:-:S00]  /*c270*/  NOP ;  /* 0x0000000000007918 */ /* 0x000fc00000000000 */
.L_x_8:


//--------------------- .nv.shared._bwd_kernel    --------------------------
	.section	.nv.shared._bwd_kernel,"aw",@nobits
	.sectionflags	@""
	.align	16
